//
// Generated by NVIDIA NVVM Compiler
//
// Compiler Build ID: CL-36424714
// Cuda compilation tools, release 13.0, V13.0.88
// Based on NVVM 20.0.0
//

.version 9.0
.target sm_100
.address_size 64

	// .globl	multiring
.func  (.param .b64 func_retval0) __internal_accurate_pow
(
	.param .b64 __internal_accurate_pow_param_0
)
;
// _ZZ6TaubinE11s_reduction has been demoted
// _ZZ9multiringE9triplet_s has been demoted
// _ZZ9multiringE6length has been demoted

.visible .entry multiring(
	.param .u64 .ptr .align 1 multiring_param_0,
	.param .u64 .ptr .align 1 multiring_param_1,
	.param .u64 .ptr .align 1 multiring_param_2,
	.param .u64 .ptr .align 1 multiring_param_3,
	.param .u64 .ptr .align 1 multiring_param_4,
	.param .u64 .ptr .align 1 multiring_param_5,
	.param .u64 .ptr .align 1 multiring_param_6,
	.param .u64 .ptr .align 1 multiring_param_7,
	.param .u64 .ptr .align 1 multiring_param_8,
	.param .u64 .ptr .align 1 multiring_param_9,
	.param .u64 .ptr .align 1 multiring_param_10,
	.param .u64 .ptr .align 1 multiring_param_11,
	.param .u64 .ptr .align 1 multiring_param_12,
	.param .u64 .ptr .align 1 multiring_param_13,
	.param .u64 .ptr .align 1 multiring_param_14,
	.param .u64 .ptr .align 1 multiring_param_15,
	.param .u64 .ptr .align 1 multiring_param_16,
	.param .u64 .ptr .align 1 multiring_param_17,
	.param .u64 .ptr .align 1 multiring_param_18,
	.param .u64 .ptr .align 1 multiring_param_19,
	.param .u64 .ptr .align 1 multiring_param_20,
	.param .u64 .ptr .align 1 multiring_param_21,
	.param .u64 .ptr .align 1 multiring_param_22,
	.param .u32 multiring_param_23,
	.param .u64 .ptr .align 1 multiring_param_24,
	.param .u64 .ptr .align 1 multiring_param_25,
	.param .u64 .ptr .align 1 multiring_param_26
)
{
	.reg .pred 	%p<234>;
	.reg .b32 	%r<229>;
	.reg .b32 	%f<516>;
	.reg .b64 	%rd<138>;
	.reg .b64 	%fd<219>;
	// demoted variable
	.shared .align 4 .b8 _ZZ6TaubinE11s_reduction[256];
	// demoted variable
	.shared .align 4 .b8 _ZZ9multiringE9triplet_s[24];
	// demoted variable
	.shared .align 4 .u32 _ZZ9multiringE6length;
	ld.param.u64 	%rd40, [multiring_param_0];
	ld.param.u64 	%rd41, [multiring_param_1];
	ld.param.u64 	%rd31, [multiring_param_2];
	ld.param.u64 	%rd42, [multiring_param_3];
	ld.param.u64 	%rd43, [multiring_param_4];
	ld.param.u64 	%rd44, [multiring_param_9];
	ld.param.u64 	%rd45, [multiring_param_10];
	ld.param.u64 	%rd46, [multiring_param_11];
	ld.param.u64 	%rd47, [multiring_param_12];
	ld.param.u64 	%rd48, [multiring_param_13];
	ld.param.u64 	%rd49, [multiring_param_14];
	ld.param.u64 	%rd50, [multiring_param_15];
	ld.param.u64 	%rd36, [multiring_param_16];
	ld.param.u64 	%rd51, [multiring_param_17];
	ld.param.u64 	%rd52, [multiring_param_18];
	ld.param.u64 	%rd53, [multiring_param_19];
	ld.param.u64 	%rd54, [multiring_param_20];
	ld.param.u64 	%rd55, [multiring_param_21];
	ld.param.u64 	%rd56, [multiring_param_22];
	ld.param.u32 	%r29, [multiring_param_23];
	cvta.to.global.u64 	%rd1, %rd49;
	cvta.to.global.u64 	%rd2, %rd48;
	cvta.to.global.u64 	%rd3, %rd47;
	cvta.to.global.u64 	%rd4, %rd44;
	cvta.to.global.u64 	%rd5, %rd50;
	cvta.to.global.u64 	%rd6, %rd46;
	cvta.to.global.u64 	%rd7, %rd45;
	cvta.to.global.u64 	%rd8, %rd56;
	cvta.to.global.u64 	%rd9, %rd54;
	cvta.to.global.u64 	%rd10, %rd53;
	cvta.to.global.u64 	%rd11, %rd52;
	cvta.to.global.u64 	%rd12, %rd51;
	cvta.to.global.u64 	%rd13, %rd55;
	cvta.to.global.u64 	%rd14, %rd43;
	cvta.to.global.u64 	%rd15, %rd42;
	cvta.to.global.u64 	%rd16, %rd41;
	cvta.to.global.u64 	%rd17, %rd40;
	mov.u32 	%r1, %ctaid.x;
	shr.u32 	%r2, %r1, 2;
	and.b32  	%r3, %r1, 3;
	mov.u32 	%r4, %tid.x;
	shl.b32 	%r30, %r2, 6;
	add.s32 	%r5, %r30, %r4;
	shl.b32 	%r6, %r1, 6;
	add.s32 	%r7, %r6, %r4;
	setp.gt.u32 	%p1, %r4, 2;
	@%p1 bra 	$L__BB0_2;
	cvta.to.global.u64 	%rd57, %rd31;
	mad.lo.s32 	%r31, %r2, -52, %r5;
	mad.lo.s32 	%r32, %r3, 3, %r31;
	mul.wide.u32 	%rd58, %r32, 4;
	add.s64 	%rd59, %rd57, %rd58;
	ld.global.u32 	%r33, [%rd59];
	mul.wide.s32 	%rd60, %r33, 4;
	add.s64 	%rd61, %rd17, %rd60;
	ld.global.f32 	%f83, [%rd61];
	shl.b32 	%r34, %r4, 3;
	mov.u32 	%r35, _ZZ9multiringE9triplet_s;
	add.s32 	%r36, %r35, %r34;
	st.shared.f32 	[%r36], %f83;
	add.s64 	%rd62, %rd16, %rd60;
	ld.global.f32 	%f84, [%rd62];
	st.shared.f32 	[%r36+4], %f84;
$L__BB0_2:
	bar.sync 	0;
	mul.wide.u32 	%rd63, %r5, 4;
	add.s64 	%rd18, %rd17, %rd63;
	add.s64 	%rd19, %rd16, %rd63;
	ld.shared.f32 	%f1, [_ZZ9multiringE9triplet_s];
	ld.shared.f32 	%f2, [_ZZ9multiringE9triplet_s+8];
	sub.f32 	%f3, %f1, %f2;
	cvt.f64.f32 	%fd1, %f3;
	{
	.reg .b32 %temp; 
	mov.b64 	{%temp, %r8}, %fd1;
	}
	mov.f64 	%fd103, 0d4000000000000000;
	{
	.reg .b32 %temp; 
	mov.b64 	{%temp, %r37}, %fd103;
	}
	and.b32  	%r10, %r37, 2146435072;
	setp.eq.s32 	%p2, %r10, 1062207488;
	abs.f64 	%fd2, %fd1;
	{ // callseq 0, 0
	.param .b64 param0;
	st.param.f64 	[param0], %fd2;
	.param .b64 retval0;
	call.uni (retval0), 
	__internal_accurate_pow, 
	(
	param0
	);
	ld.param.f64 	%fd104, [retval0];
	} // callseq 0
	setp.lt.s32 	%p3, %r8, 0;
	neg.f64 	%fd106, %fd104;
	selp.f64 	%fd107, %fd106, %fd104, %p2;
	selp.f64 	%fd196, %fd107, %fd104, %p3;
	setp.neu.f32 	%p4, %f3, 0f00000000;
	@%p4 bra 	$L__BB0_4;
	selp.b32 	%r38, %r8, 0, %p2;
	setp.lt.s32 	%p6, %r37, 0;
	or.b32  	%r39, %r38, 2146435072;
	selp.b32 	%r40, %r39, %r38, %p6;
	mov.b32 	%r41, 0;
	mov.b64 	%fd196, {%r41, %r40};
$L__BB0_4:
	add.f64 	%fd108, %fd1, 0d4000000000000000;
	{
	.reg .b32 %temp; 
	mov.b64 	{%temp, %r42}, %fd108;
	}
	and.b32  	%r43, %r42, 2146435072;
	setp.ne.s32 	%p7, %r43, 2146435072;
	@%p7 bra 	$L__BB0_9;
	setp.num.f32 	%p8, %f3, %f3;
	@%p8 bra 	$L__BB0_7;
	mov.f64 	%fd109, 0d4000000000000000;
	add.rn.f64 	%fd196, %fd1, %fd109;
	bra.uni 	$L__BB0_9;
$L__BB0_7:
	setp.neu.f64 	%p9, %fd2, 0d7FF0000000000000;
	@%p9 bra 	$L__BB0_9;
	setp.lt.s32 	%p10, %r8, 0;
	setp.eq.s32 	%p11, %r10, 1062207488;
	setp.lt.s32 	%p12, %r37, 0;
	selp.b32 	%r45, 0, 2146435072, %p12;
	and.b32  	%r46, %r37, 2147483647;
	setp.ne.s32 	%p13, %r46, 1071644672;
	or.b32  	%r47, %r45, -2147483648;
	selp.b32 	%r48, %r47, %r45, %p13;
	selp.b32 	%r49, %r48, %r45, %p11;
	selp.b32 	%r50, %r49, %r45, %p10;
	mov.b32 	%r51, 0;
	mov.b64 	%fd196, {%r51, %r50};
$L__BB0_9:
	setp.eq.s32 	%p14, %r10, 1062207488;
	setp.eq.f32 	%p15, %f3, 0f3F800000;
	selp.f64 	%fd9, 0d3FF0000000000000, %fd196, %p15;
	ld.shared.f32 	%f4, [_ZZ9multiringE9triplet_s+4];
	ld.shared.f32 	%f5, [_ZZ9multiringE9triplet_s+12];
	sub.f32 	%f6, %f4, %f5;
	cvt.f64.f32 	%fd10, %f6;
	{
	.reg .b32 %temp; 
	mov.b64 	{%temp, %r11}, %fd10;
	}
	abs.f64 	%fd11, %fd10;
	{ // callseq 1, 0
	.param .b64 param0;
	st.param.f64 	[param0], %fd11;
	.param .b64 retval0;
	call.uni (retval0), 
	__internal_accurate_pow, 
	(
	param0
	);
	ld.param.f64 	%fd110, [retval0];
	} // callseq 1
	setp.lt.s32 	%p16, %r11, 0;
	neg.f64 	%fd112, %fd110;
	selp.f64 	%fd113, %fd112, %fd110, %p14;
	selp.f64 	%fd198, %fd113, %fd110, %p16;
	setp.neu.f32 	%p17, %f6, 0f00000000;
	@%p17 bra 	$L__BB0_11;
	selp.b32 	%r53, %r11, 0, %p14;
	setp.lt.s32 	%p19, %r37, 0;
	or.b32  	%r54, %r53, 2146435072;
	selp.b32 	%r55, %r54, %r53, %p19;
	mov.b32 	%r56, 0;
	mov.b64 	%fd198, {%r56, %r55};
$L__BB0_11:
	add.f64 	%fd114, %fd10, 0d4000000000000000;
	{
	.reg .b32 %temp; 
	mov.b64 	{%temp, %r57}, %fd114;
	}
	and.b32  	%r58, %r57, 2146435072;
	setp.ne.s32 	%p20, %r58, 2146435072;
	@%p20 bra 	$L__BB0_16;
	setp.num.f32 	%p21, %f6, %f6;
	@%p21 bra 	$L__BB0_14;
	mov.f64 	%fd115, 0d4000000000000000;
	add.rn.f64 	%fd198, %fd10, %fd115;
	bra.uni 	$L__BB0_16;
$L__BB0_14:
	setp.neu.f64 	%p22, %fd11, 0d7FF0000000000000;
	@%p22 bra 	$L__BB0_16;
	setp.lt.s32 	%p25, %r37, 0;
	selp.b32 	%r60, 0, 2146435072, %p25;
	and.b32  	%r61, %r37, 2147483647;
	setp.ne.s32 	%p26, %r61, 1071644672;
	or.b32  	%r62, %r60, -2147483648;
	selp.b32 	%r63, %r62, %r60, %p26;
	selp.b32 	%r64, %r63, %r60, %p14;
	selp.b32 	%r65, %r64, %r60, %p16;
	mov.b32 	%r66, 0;
	mov.b64 	%fd198, {%r66, %r65};
$L__BB0_16:
	setp.eq.f32 	%p28, %f6, 0f3F800000;
	selp.f64 	%fd116, 0d3FF0000000000000, %fd198, %p28;
	add.f64 	%fd117, %fd9, %fd116;
	sqrt.rn.f64 	%fd118, %fd117;
	cvt.rn.f32.f64 	%f7, %fd118;
	ld.shared.f32 	%f8, [_ZZ9multiringE9triplet_s+16];
	ld.global.f32 	%f9, [%rd18];
	sub.f32 	%f10, %f8, %f9;
	cvt.f64.f32 	%fd18, %f10;
	{
	.reg .b32 %temp; 
	mov.b64 	{%temp, %r12}, %fd18;
	}
	abs.f64 	%fd19, %fd18;
	{ // callseq 2, 0
	.param .b64 param0;
	st.param.f64 	[param0], %fd19;
	.param .b64 retval0;
	call.uni (retval0), 
	__internal_accurate_pow, 
	(
	param0
	);
	ld.param.f64 	%fd119, [retval0];
	} // callseq 2
	setp.lt.s32 	%p29, %r12, 0;
	neg.f64 	%fd121, %fd119;
	selp.f64 	%fd122, %fd121, %fd119, %p14;
	selp.f64 	%fd200, %fd122, %fd119, %p29;
	setp.neu.f32 	%p30, %f10, 0f00000000;
	@%p30 bra 	$L__BB0_18;
	selp.b32 	%r68, %r12, 0, %p14;
	setp.lt.s32 	%p32, %r37, 0;
	or.b32  	%r69, %r68, 2146435072;
	selp.b32 	%r70, %r69, %r68, %p32;
	mov.b32 	%r71, 0;
	mov.b64 	%fd200, {%r71, %r70};
$L__BB0_18:
	add.f64 	%fd123, %fd18, 0d4000000000000000;
	{
	.reg .b32 %temp; 
	mov.b64 	{%temp, %r72}, %fd123;
	}
	and.b32  	%r73, %r72, 2146435072;
	setp.ne.s32 	%p33, %r73, 2146435072;
	@%p33 bra 	$L__BB0_23;
	setp.num.f32 	%p34, %f10, %f10;
	@%p34 bra 	$L__BB0_21;
	mov.f64 	%fd124, 0d4000000000000000;
	add.rn.f64 	%fd200, %fd18, %fd124;
	bra.uni 	$L__BB0_23;
$L__BB0_21:
	setp.neu.f64 	%p35, %fd19, 0d7FF0000000000000;
	@%p35 bra 	$L__BB0_23;
	setp.lt.s32 	%p38, %r37, 0;
	selp.b32 	%r75, 0, 2146435072, %p38;
	and.b32  	%r76, %r37, 2147483647;
	setp.ne.s32 	%p39, %r76, 1071644672;
	or.b32  	%r77, %r75, -2147483648;
	selp.b32 	%r78, %r77, %r75, %p39;
	selp.b32 	%r79, %r78, %r75, %p14;
	selp.b32 	%r80, %r79, %r75, %p29;
	mov.b32 	%r81, 0;
	mov.b64 	%fd200, {%r81, %r80};
$L__BB0_23:
	setp.eq.f32 	%p41, %f10, 0f3F800000;
	selp.f64 	%fd26, 0d3FF0000000000000, %fd200, %p41;
	ld.shared.f32 	%f11, [_ZZ9multiringE9triplet_s+20];
	ld.global.f32 	%f12, [%rd19];
	sub.f32 	%f13, %f11, %f12;
	cvt.f64.f32 	%fd27, %f13;
	{
	.reg .b32 %temp; 
	mov.b64 	{%temp, %r13}, %fd27;
	}
	abs.f64 	%fd28, %fd27;
	{ // callseq 3, 0
	.param .b64 param0;
	st.param.f64 	[param0], %fd28;
	.param .b64 retval0;
	call.uni (retval0), 
	__internal_accurate_pow, 
	(
	param0
	);
	ld.param.f64 	%fd125, [retval0];
	} // callseq 3
	setp.lt.s32 	%p42, %r13, 0;
	neg.f64 	%fd127, %fd125;
	selp.f64 	%fd128, %fd127, %fd125, %p14;
	selp.f64 	%fd202, %fd128, %fd125, %p42;
	setp.neu.f32 	%p43, %f13, 0f00000000;
	@%p43 bra 	$L__BB0_25;
	selp.b32 	%r83, %r13, 0, %p14;
	setp.lt.s32 	%p45, %r37, 0;
	or.b32  	%r84, %r83, 2146435072;
	selp.b32 	%r85, %r84, %r83, %p45;
	mov.b32 	%r86, 0;
	mov.b64 	%fd202, {%r86, %r85};
$L__BB0_25:
	add.f64 	%fd129, %fd27, 0d4000000000000000;
	{
	.reg .b32 %temp; 
	mov.b64 	{%temp, %r87}, %fd129;
	}
	and.b32  	%r88, %r87, 2146435072;
	setp.ne.s32 	%p46, %r88, 2146435072;
	@%p46 bra 	$L__BB0_30;
	setp.num.f32 	%p47, %f13, %f13;
	@%p47 bra 	$L__BB0_28;
	mov.f64 	%fd130, 0d4000000000000000;
	add.rn.f64 	%fd202, %fd27, %fd130;
	bra.uni 	$L__BB0_30;
$L__BB0_28:
	setp.neu.f64 	%p48, %fd28, 0d7FF0000000000000;
	@%p48 bra 	$L__BB0_30;
	setp.lt.s32 	%p51, %r37, 0;
	selp.b32 	%r90, 0, 2146435072, %p51;
	and.b32  	%r91, %r37, 2147483647;
	setp.ne.s32 	%p52, %r91, 1071644672;
	or.b32  	%r92, %r90, -2147483648;
	selp.b32 	%r93, %r92, %r90, %p52;
	selp.b32 	%r94, %r93, %r90, %p14;
	selp.b32 	%r95, %r94, %r90, %p42;
	mov.b32 	%r96, 0;
	mov.b64 	%fd202, {%r96, %r95};
$L__BB0_30:
	setp.eq.f32 	%p54, %f13, 0f3F800000;
	selp.f64 	%fd131, 0d3FF0000000000000, %fd202, %p54;
	add.f64 	%fd132, %fd26, %fd131;
	sqrt.rn.f64 	%fd133, %fd132;
	cvt.rn.f32.f64 	%f14, %fd133;
	sub.f32 	%f15, %f1, %f9;
	cvt.f64.f32 	%fd35, %f15;
	{
	.reg .b32 %temp; 
	mov.b64 	{%temp, %r14}, %fd35;
	}
	abs.f64 	%fd36, %fd35;
	{ // callseq 4, 0
	.param .b64 param0;
	st.param.f64 	[param0], %fd36;
	.param .b64 retval0;
	call.uni (retval0), 
	__internal_accurate_pow, 
	(
	param0
	);
	ld.param.f64 	%fd134, [retval0];
	} // callseq 4
	setp.lt.s32 	%p55, %r14, 0;
	neg.f64 	%fd136, %fd134;
	selp.f64 	%fd137, %fd136, %fd134, %p14;
	selp.f64 	%fd204, %fd137, %fd134, %p55;
	setp.neu.f32 	%p56, %f15, 0f00000000;
	@%p56 bra 	$L__BB0_32;
	selp.b32 	%r98, %r14, 0, %p14;
	setp.lt.s32 	%p58, %r37, 0;
	or.b32  	%r99, %r98, 2146435072;
	selp.b32 	%r100, %r99, %r98, %p58;
	mov.b32 	%r101, 0;
	mov.b64 	%fd204, {%r101, %r100};
$L__BB0_32:
	add.f64 	%fd138, %fd35, 0d4000000000000000;
	{
	.reg .b32 %temp; 
	mov.b64 	{%temp, %r102}, %fd138;
	}
	and.b32  	%r103, %r102, 2146435072;
	setp.ne.s32 	%p59, %r103, 2146435072;
	@%p59 bra 	$L__BB0_37;
	setp.num.f32 	%p60, %f15, %f15;
	@%p60 bra 	$L__BB0_35;
	mov.f64 	%fd139, 0d4000000000000000;
	add.rn.f64 	%fd204, %fd35, %fd139;
	bra.uni 	$L__BB0_37;
$L__BB0_35:
	setp.neu.f64 	%p61, %fd36, 0d7FF0000000000000;
	@%p61 bra 	$L__BB0_37;
	setp.lt.s32 	%p64, %r37, 0;
	selp.b32 	%r105, 0, 2146435072, %p64;
	and.b32  	%r106, %r37, 2147483647;
	setp.ne.s32 	%p65, %r106, 1071644672;
	or.b32  	%r107, %r105, -2147483648;
	selp.b32 	%r108, %r107, %r105, %p65;
	selp.b32 	%r109, %r108, %r105, %p14;
	selp.b32 	%r110, %r109, %r105, %p55;
	mov.b32 	%r111, 0;
	mov.b64 	%fd204, {%r111, %r110};
$L__BB0_37:
	setp.eq.f32 	%p67, %f15, 0f3F800000;
	selp.f64 	%fd43, 0d3FF0000000000000, %fd204, %p67;
	sub.f32 	%f16, %f4, %f12;
	cvt.f64.f32 	%fd44, %f16;
	{
	.reg .b32 %temp; 
	mov.b64 	{%temp, %r15}, %fd44;
	}
	abs.f64 	%fd45, %fd44;
	{ // callseq 5, 0
	.param .b64 param0;
	st.param.f64 	[param0], %fd45;
	.param .b64 retval0;
	call.uni (retval0), 
	__internal_accurate_pow, 
	(
	param0
	);
	ld.param.f64 	%fd140, [retval0];
	} // callseq 5
	setp.lt.s32 	%p68, %r15, 0;
	neg.f64 	%fd142, %fd140;
	selp.f64 	%fd143, %fd142, %fd140, %p14;
	selp.f64 	%fd206, %fd143, %fd140, %p68;
	setp.neu.f32 	%p69, %f16, 0f00000000;
	@%p69 bra 	$L__BB0_39;
	selp.b32 	%r113, %r15, 0, %p14;
	setp.lt.s32 	%p71, %r37, 0;
	or.b32  	%r114, %r113, 2146435072;
	selp.b32 	%r115, %r114, %r113, %p71;
	mov.b32 	%r116, 0;
	mov.b64 	%fd206, {%r116, %r115};
$L__BB0_39:
	add.f64 	%fd144, %fd44, 0d4000000000000000;
	{
	.reg .b32 %temp; 
	mov.b64 	{%temp, %r117}, %fd144;
	}
	and.b32  	%r118, %r117, 2146435072;
	setp.ne.s32 	%p72, %r118, 2146435072;
	@%p72 bra 	$L__BB0_44;
	setp.num.f32 	%p73, %f16, %f16;
	@%p73 bra 	$L__BB0_42;
	mov.f64 	%fd145, 0d4000000000000000;
	add.rn.f64 	%fd206, %fd44, %fd145;
	bra.uni 	$L__BB0_44;
$L__BB0_42:
	setp.neu.f64 	%p74, %fd45, 0d7FF0000000000000;
	@%p74 bra 	$L__BB0_44;
	setp.lt.s32 	%p77, %r37, 0;
	selp.b32 	%r120, 0, 2146435072, %p77;
	and.b32  	%r121, %r37, 2147483647;
	setp.ne.s32 	%p78, %r121, 1071644672;
	or.b32  	%r122, %r120, -2147483648;
	selp.b32 	%r123, %r122, %r120, %p78;
	selp.b32 	%r124, %r123, %r120, %p14;
	selp.b32 	%r125, %r124, %r120, %p68;
	mov.b32 	%r126, 0;
	mov.b64 	%fd206, {%r126, %r125};
$L__BB0_44:
	setp.eq.f32 	%p80, %f16, 0f3F800000;
	selp.f64 	%fd146, 0d3FF0000000000000, %fd206, %p80;
	add.f64 	%fd147, %fd43, %fd146;
	sqrt.rn.f64 	%fd148, %fd147;
	cvt.rn.f32.f64 	%f17, %fd148;
	sub.f32 	%f18, %f2, %f8;
	cvt.f64.f32 	%fd52, %f18;
	{
	.reg .b32 %temp; 
	mov.b64 	{%temp, %r16}, %fd52;
	}
	abs.f64 	%fd53, %fd52;
	{ // callseq 6, 0
	.param .b64 param0;
	st.param.f64 	[param0], %fd53;
	.param .b64 retval0;
	call.uni (retval0), 
	__internal_accurate_pow, 
	(
	param0
	);
	ld.param.f64 	%fd149, [retval0];
	} // callseq 6
	setp.lt.s32 	%p81, %r16, 0;
	neg.f64 	%fd151, %fd149;
	selp.f64 	%fd152, %fd151, %fd149, %p14;
	selp.f64 	%fd208, %fd152, %fd149, %p81;
	setp.neu.f32 	%p82, %f18, 0f00000000;
	@%p82 bra 	$L__BB0_46;
	selp.b32 	%r128, %r16, 0, %p14;
	setp.lt.s32 	%p84, %r37, 0;
	or.b32  	%r129, %r128, 2146435072;
	selp.b32 	%r130, %r129, %r128, %p84;
	mov.b32 	%r131, 0;
	mov.b64 	%fd208, {%r131, %r130};
$L__BB0_46:
	add.f64 	%fd153, %fd52, 0d4000000000000000;
	{
	.reg .b32 %temp; 
	mov.b64 	{%temp, %r132}, %fd153;
	}
	and.b32  	%r133, %r132, 2146435072;
	setp.ne.s32 	%p85, %r133, 2146435072;
	@%p85 bra 	$L__BB0_51;
	setp.num.f32 	%p86, %f18, %f18;
	@%p86 bra 	$L__BB0_49;
	mov.f64 	%fd154, 0d4000000000000000;
	add.rn.f64 	%fd208, %fd52, %fd154;
	bra.uni 	$L__BB0_51;
$L__BB0_49:
	setp.neu.f64 	%p87, %fd53, 0d7FF0000000000000;
	@%p87 bra 	$L__BB0_51;
	setp.lt.s32 	%p90, %r37, 0;
	selp.b32 	%r135, 0, 2146435072, %p90;
	and.b32  	%r136, %r37, 2147483647;
	setp.ne.s32 	%p91, %r136, 1071644672;
	or.b32  	%r137, %r135, -2147483648;
	selp.b32 	%r138, %r137, %r135, %p91;
	selp.b32 	%r139, %r138, %r135, %p14;
	selp.b32 	%r140, %r139, %r135, %p81;
	mov.b32 	%r141, 0;
	mov.b64 	%fd208, {%r141, %r140};
$L__BB0_51:
	setp.eq.f32 	%p93, %f18, 0f3F800000;
	selp.f64 	%fd60, 0d3FF0000000000000, %fd208, %p93;
	sub.f32 	%f19, %f5, %f11;
	cvt.f64.f32 	%fd61, %f19;
	{
	.reg .b32 %temp; 
	mov.b64 	{%temp, %r17}, %fd61;
	}
	abs.f64 	%fd62, %fd61;
	{ // callseq 7, 0
	.param .b64 param0;
	st.param.f64 	[param0], %fd62;
	.param .b64 retval0;
	call.uni (retval0), 
	__internal_accurate_pow, 
	(
	param0
	);
	ld.param.f64 	%fd155, [retval0];
	} // callseq 7
	setp.lt.s32 	%p94, %r17, 0;
	neg.f64 	%fd157, %fd155;
	selp.f64 	%fd158, %fd157, %fd155, %p14;
	selp.f64 	%fd210, %fd158, %fd155, %p94;
	setp.neu.f32 	%p95, %f19, 0f00000000;
	@%p95 bra 	$L__BB0_53;
	selp.b32 	%r143, %r17, 0, %p14;
	setp.lt.s32 	%p97, %r37, 0;
	or.b32  	%r144, %r143, 2146435072;
	selp.b32 	%r145, %r144, %r143, %p97;
	mov.b32 	%r146, 0;
	mov.b64 	%fd210, {%r146, %r145};
$L__BB0_53:
	add.f64 	%fd159, %fd61, 0d4000000000000000;
	{
	.reg .b32 %temp; 
	mov.b64 	{%temp, %r147}, %fd159;
	}
	and.b32  	%r148, %r147, 2146435072;
	setp.ne.s32 	%p98, %r148, 2146435072;
	@%p98 bra 	$L__BB0_58;
	setp.num.f32 	%p99, %f19, %f19;
	@%p99 bra 	$L__BB0_56;
	mov.f64 	%fd160, 0d4000000000000000;
	add.rn.f64 	%fd210, %fd61, %fd160;
	bra.uni 	$L__BB0_58;
$L__BB0_56:
	setp.neu.f64 	%p100, %fd62, 0d7FF0000000000000;
	@%p100 bra 	$L__BB0_58;
	setp.lt.s32 	%p103, %r37, 0;
	selp.b32 	%r150, 0, 2146435072, %p103;
	and.b32  	%r151, %r37, 2147483647;
	setp.ne.s32 	%p104, %r151, 1071644672;
	or.b32  	%r152, %r150, -2147483648;
	selp.b32 	%r153, %r152, %r150, %p104;
	selp.b32 	%r154, %r153, %r150, %p14;
	selp.b32 	%r155, %r154, %r150, %p94;
	mov.b32 	%r156, 0;
	mov.b64 	%fd210, {%r156, %r155};
$L__BB0_58:
	setp.eq.f32 	%p106, %f19, 0f3F800000;
	selp.f64 	%fd161, 0d3FF0000000000000, %fd210, %p106;
	add.f64 	%fd162, %fd60, %fd161;
	sqrt.rn.f64 	%fd163, %fd162;
	cvt.rn.f32.f64 	%f20, %fd163;
	sub.f32 	%f21, %f1, %f8;
	cvt.f64.f32 	%fd69, %f21;
	{
	.reg .b32 %temp; 
	mov.b64 	{%temp, %r18}, %fd69;
	}
	abs.f64 	%fd70, %fd69;
	{ // callseq 8, 0
	.param .b64 param0;
	st.param.f64 	[param0], %fd70;
	.param .b64 retval0;
	call.uni (retval0), 
	__internal_accurate_pow, 
	(
	param0
	);
	ld.param.f64 	%fd164, [retval0];
	} // callseq 8
	setp.lt.s32 	%p107, %r18, 0;
	neg.f64 	%fd166, %fd164;
	selp.f64 	%fd167, %fd166, %fd164, %p14;
	selp.f64 	%fd212, %fd167, %fd164, %p107;
	setp.neu.f32 	%p108, %f21, 0f00000000;
	@%p108 bra 	$L__BB0_60;
	selp.b32 	%r158, %r18, 0, %p14;
	setp.lt.s32 	%p110, %r37, 0;
	or.b32  	%r159, %r158, 2146435072;
	selp.b32 	%r160, %r159, %r158, %p110;
	mov.b32 	%r161, 0;
	mov.b64 	%fd212, {%r161, %r160};
$L__BB0_60:
	add.f64 	%fd168, %fd69, 0d4000000000000000;
	{
	.reg .b32 %temp; 
	mov.b64 	{%temp, %r162}, %fd168;
	}
	and.b32  	%r163, %r162, 2146435072;
	setp.ne.s32 	%p111, %r163, 2146435072;
	@%p111 bra 	$L__BB0_65;
	setp.num.f32 	%p112, %f21, %f21;
	@%p112 bra 	$L__BB0_63;
	mov.f64 	%fd169, 0d4000000000000000;
	add.rn.f64 	%fd212, %fd69, %fd169;
	bra.uni 	$L__BB0_65;
$L__BB0_63:
	setp.neu.f64 	%p113, %fd70, 0d7FF0000000000000;
	@%p113 bra 	$L__BB0_65;
	setp.lt.s32 	%p116, %r37, 0;
	selp.b32 	%r165, 0, 2146435072, %p116;
	and.b32  	%r166, %r37, 2147483647;
	setp.ne.s32 	%p117, %r166, 1071644672;
	or.b32  	%r167, %r165, -2147483648;
	selp.b32 	%r168, %r167, %r165, %p117;
	selp.b32 	%r169, %r168, %r165, %p14;
	selp.b32 	%r170, %r169, %r165, %p107;
	mov.b32 	%r171, 0;
	mov.b64 	%fd212, {%r171, %r170};
$L__BB0_65:
	setp.eq.f32 	%p119, %f21, 0f3F800000;
	selp.f64 	%fd77, 0d3FF0000000000000, %fd212, %p119;
	sub.f32 	%f22, %f4, %f11;
	cvt.f64.f32 	%fd78, %f22;
	{
	.reg .b32 %temp; 
	mov.b64 	{%temp, %r19}, %fd78;
	}
	abs.f64 	%fd79, %fd78;
	{ // callseq 9, 0
	.param .b64 param0;
	st.param.f64 	[param0], %fd79;
	.param .b64 retval0;
	call.uni (retval0), 
	__internal_accurate_pow, 
	(
	param0
	);
	ld.param.f64 	%fd170, [retval0];
	} // callseq 9
	setp.lt.s32 	%p120, %r19, 0;
	neg.f64 	%fd172, %fd170;
	selp.f64 	%fd173, %fd172, %fd170, %p14;
	selp.f64 	%fd214, %fd173, %fd170, %p120;
	setp.neu.f32 	%p121, %f22, 0f00000000;
	@%p121 bra 	$L__BB0_67;
	selp.b32 	%r173, %r19, 0, %p14;
	setp.lt.s32 	%p123, %r37, 0;
	or.b32  	%r174, %r173, 2146435072;
	selp.b32 	%r175, %r174, %r173, %p123;
	mov.b32 	%r176, 0;
	mov.b64 	%fd214, {%r176, %r175};
$L__BB0_67:
	add.f64 	%fd174, %fd78, 0d4000000000000000;
	{
	.reg .b32 %temp; 
	mov.b64 	{%temp, %r177}, %fd174;
	}
	and.b32  	%r178, %r177, 2146435072;
	setp.ne.s32 	%p124, %r178, 2146435072;
	@%p124 bra 	$L__BB0_72;
	setp.num.f32 	%p125, %f22, %f22;
	@%p125 bra 	$L__BB0_70;
	mov.f64 	%fd175, 0d4000000000000000;
	add.rn.f64 	%fd214, %fd78, %fd175;
	bra.uni 	$L__BB0_72;
$L__BB0_70:
	setp.neu.f64 	%p126, %fd79, 0d7FF0000000000000;
	@%p126 bra 	$L__BB0_72;
	setp.lt.s32 	%p129, %r37, 0;
	selp.b32 	%r180, 0, 2146435072, %p129;
	and.b32  	%r181, %r37, 2147483647;
	setp.ne.s32 	%p130, %r181, 1071644672;
	or.b32  	%r182, %r180, -2147483648;
	selp.b32 	%r183, %r182, %r180, %p130;
	selp.b32 	%r184, %r183, %r180, %p14;
	selp.b32 	%r185, %r184, %r180, %p120;
	mov.b32 	%r186, 0;
	mov.b64 	%fd214, {%r186, %r185};
$L__BB0_72:
	setp.eq.f32 	%p132, %f22, 0f3F800000;
	selp.f64 	%fd176, 0d3FF0000000000000, %fd214, %p132;
	add.f64 	%fd177, %fd77, %fd176;
	sqrt.rn.f64 	%fd178, %fd177;
	cvt.rn.f32.f64 	%f23, %fd178;
	sub.f32 	%f24, %f2, %f9;
	cvt.f64.f32 	%fd86, %f24;
	{
	.reg .b32 %temp; 
	mov.b64 	{%temp, %r20}, %fd86;
	}
	abs.f64 	%fd87, %fd86;
	{ // callseq 10, 0
	.param .b64 param0;
	st.param.f64 	[param0], %fd87;
	.param .b64 retval0;
	call.uni (retval0), 
	__internal_accurate_pow, 
	(
	param0
	);
	ld.param.f64 	%fd179, [retval0];
	} // callseq 10
	setp.lt.s32 	%p133, %r20, 0;
	neg.f64 	%fd181, %fd179;
	selp.f64 	%fd182, %fd181, %fd179, %p14;
	selp.f64 	%fd216, %fd182, %fd179, %p133;
	setp.neu.f32 	%p134, %f24, 0f00000000;
	@%p134 bra 	$L__BB0_74;
	selp.b32 	%r188, %r20, 0, %p14;
	setp.lt.s32 	%p136, %r37, 0;
	or.b32  	%r189, %r188, 2146435072;
	selp.b32 	%r190, %r189, %r188, %p136;
	mov.b32 	%r191, 0;
	mov.b64 	%fd216, {%r191, %r190};
$L__BB0_74:
	add.f64 	%fd183, %fd86, 0d4000000000000000;
	{
	.reg .b32 %temp; 
	mov.b64 	{%temp, %r192}, %fd183;
	}
	and.b32  	%r193, %r192, 2146435072;
	setp.ne.s32 	%p137, %r193, 2146435072;
	@%p137 bra 	$L__BB0_79;
	setp.num.f32 	%p138, %f24, %f24;
	@%p138 bra 	$L__BB0_77;
	mov.f64 	%fd184, 0d4000000000000000;
	add.rn.f64 	%fd216, %fd86, %fd184;
	bra.uni 	$L__BB0_79;
$L__BB0_77:
	setp.neu.f64 	%p139, %fd87, 0d7FF0000000000000;
	@%p139 bra 	$L__BB0_79;
	setp.lt.s32 	%p142, %r37, 0;
	selp.b32 	%r195, 0, 2146435072, %p142;
	and.b32  	%r196, %r37, 2147483647;
	setp.ne.s32 	%p143, %r196, 1071644672;
	or.b32  	%r197, %r195, -2147483648;
	selp.b32 	%r198, %r197, %r195, %p143;
	selp.b32 	%r199, %r198, %r195, %p14;
	selp.b32 	%r200, %r199, %r195, %p133;
	mov.b32 	%r201, 0;
	mov.b64 	%fd216, {%r201, %r200};
$L__BB0_79:
	setp.eq.f32 	%p145, %f24, 0f3F800000;
	selp.f64 	%fd94, 0d3FF0000000000000, %fd216, %p145;
	sub.f32 	%f25, %f5, %f12;
	cvt.f64.f32 	%fd95, %f25;
	{
	.reg .b32 %temp; 
	mov.b64 	{%temp, %r21}, %fd95;
	}
	abs.f64 	%fd96, %fd95;
	{ // callseq 11, 0
	.param .b64 param0;
	st.param.f64 	[param0], %fd96;
	.param .b64 retval0;
	call.uni (retval0), 
	__internal_accurate_pow, 
	(
	param0
	);
	ld.param.f64 	%fd185, [retval0];
	} // callseq 11
	setp.lt.s32 	%p146, %r21, 0;
	neg.f64 	%fd187, %fd185;
	selp.f64 	%fd188, %fd187, %fd185, %p14;
	selp.f64 	%fd218, %fd188, %fd185, %p146;
	setp.neu.f32 	%p147, %f25, 0f00000000;
	@%p147 bra 	$L__BB0_81;
	selp.b32 	%r203, %r21, 0, %p14;
	setp.lt.s32 	%p149, %r37, 0;
	or.b32  	%r204, %r203, 2146435072;
	selp.b32 	%r205, %r204, %r203, %p149;
	mov.b32 	%r206, 0;
	mov.b64 	%fd218, {%r206, %r205};
$L__BB0_81:
	add.f64 	%fd189, %fd95, 0d4000000000000000;
	{
	.reg .b32 %temp; 
	mov.b64 	{%temp, %r207}, %fd189;
	}
	and.b32  	%r208, %r207, 2146435072;
	setp.ne.s32 	%p150, %r208, 2146435072;
	@%p150 bra 	$L__BB0_86;
	setp.num.f32 	%p151, %f25, %f25;
	@%p151 bra 	$L__BB0_84;
	mov.f64 	%fd190, 0d4000000000000000;
	add.rn.f64 	%fd218, %fd95, %fd190;
	bra.uni 	$L__BB0_86;
$L__BB0_84:
	setp.neu.f64 	%p152, %fd96, 0d7FF0000000000000;
	@%p152 bra 	$L__BB0_86;
	setp.lt.s32 	%p155, %r37, 0;
	selp.b32 	%r210, 0, 2146435072, %p155;
	and.b32  	%r211, %r37, 2147483647;
	setp.ne.s32 	%p156, %r211, 1071644672;
	or.b32  	%r212, %r210, -2147483648;
	selp.b32 	%r213, %r212, %r210, %p156;
	selp.b32 	%r214, %r213, %r210, %p14;
	selp.b32 	%r215, %r214, %r210, %p146;
	mov.b32 	%r216, 0;
	mov.b64 	%fd218, {%r216, %r215};
$L__BB0_86:
	setp.eq.f32 	%p157, %f25, 0f3F800000;
	selp.f64 	%fd191, 0d3FF0000000000000, %fd218, %p157;
	add.f64 	%fd192, %fd94, %fd191;
	sqrt.rn.f64 	%fd193, %fd192;
	cvt.rn.f32.f64 	%f85, %fd193;
	mul.f32 	%f86, %f17, %f20;
	fma.rn.f32 	%f87, %f7, %f14, %f86;
	mul.f32 	%f88, %f23, %f85;
	sub.f32 	%f89, %f87, %f88;
	cvt.f64.f32 	%fd194, %f89;
	setp.geu.f64 	%p158, %fd194, 0d3FC999999999999A;
	setp.eq.f32 	%p159, %f9, 0f00000000;
	setp.eq.f32 	%p160, %f12, 0f00000000;
	or.pred  	%p161, %p159, %p160;
	or.pred  	%p162, %p161, %p158;
	@%p162 bra 	$L__BB0_88;
	mul.wide.u32 	%rd67, %r7, 4;
	add.s64 	%rd68, %rd15, %rd67;
	st.global.f32 	[%rd68], %f9;
	ld.global.f32 	%f90, [%rd19];
	add.s64 	%rd69, %rd14, %rd67;
	st.global.f32 	[%rd69], %f90;
	bra.uni 	$L__BB0_89;
$L__BB0_88:
	mul.wide.u32 	%rd64, %r7, 4;
	add.s64 	%rd65, %rd15, %rd64;
	mov.b32 	%r217, 0;
	st.global.u32 	[%rd65], %r217;
	add.s64 	%rd66, %rd14, %rd64;
	st.global.u32 	[%rd66], %r217;
$L__BB0_89:
	bar.sync 	0;
	mov.b32 	%r218, 0;
	st.shared.u32 	[_ZZ9multiringE6length], %r218;
	mul.wide.u32 	%rd70, %r7, 4;
	add.s64 	%rd20, %rd15, %rd70;
	ld.global.f32 	%f91, [%rd20];
	setp.eq.f32 	%p163, %f91, 0f00000000;
	@%p163 bra 	$L__BB0_91;
	atom.shared.add.u32 	%r219, [_ZZ9multiringE6length], 1;
$L__BB0_91:
	bar.sync 	0;
	ld.shared.u32 	%r22, [_ZZ9multiringE6length];
	setp.lt.u32 	%p164, %r22, 8;
	shl.b32 	%r220, %r29, 2;
	setp.ge.u32 	%p165, %r2, %r220;
	or.pred  	%p166, %p164, %p165;
	@%p166 bra 	$L__BB0_187;
	cvt.u64.u32 	%rd71, %r6;
	cvt.u64.u32 	%rd72, %r4;
	add.s64 	%rd21, %rd71, %rd72;
	shl.b64 	%rd73, %rd21, 2;
	add.s64 	%rd74, %rd15, %rd73;
	ld.global.f32 	%f92, [%rd74];
	shl.b32 	%r222, %r4, 2;
	mov.u32 	%r223, _ZZ6TaubinE11s_reduction;
	add.s32 	%r23, %r223, %r222;
	st.shared.f32 	[%r23], %f92;
	and.b32  	%r224, %r222, 3968;
	add.s32 	%r24, %r223, %r224;
	and.b32  	%r25, %r4, 31;
	setp.gt.u32 	%p167, %r25, 15;
	and.b32  	%r225, %r222, 124;
	add.s32 	%r26, %r24, %r225;
	@%p167 bra 	$L__BB0_94;
	ld.volatile.shared.f32 	%f93, [%r26+64];
	ld.volatile.shared.f32 	%f94, [%r26];
	add.f32 	%f95, %f93, %f94;
	st.volatile.shared.f32 	[%r26], %f95;
	ld.volatile.shared.f32 	%f96, [%r26+32];
	ld.volatile.shared.f32 	%f97, [%r26];
	add.f32 	%f98, %f96, %f97;
	st.volatile.shared.f32 	[%r26], %f98;
	ld.volatile.shared.f32 	%f99, [%r26+16];
	ld.volatile.shared.f32 	%f100, [%r26];
	add.f32 	%f101, %f99, %f100;
	st.volatile.shared.f32 	[%r26], %f101;
	ld.volatile.shared.f32 	%f102, [%r26+8];
	ld.volatile.shared.f32 	%f103, [%r26];
	add.f32 	%f104, %f102, %f103;
	st.volatile.shared.f32 	[%r26], %f104;
	ld.volatile.shared.f32 	%f105, [%r26+4];
	ld.volatile.shared.f32 	%f106, [%r26];
	add.f32 	%f107, %f105, %f106;
	st.volatile.shared.f32 	[%r26], %f107;
$L__BB0_94:
	ld.param.u64 	%rd131, [multiring_param_5];
	cvta.to.global.u64 	%rd75, %rd131;
	mul.wide.u32 	%rd76, %r1, 4;
	add.s64 	%rd22, %rd75, %rd76;
	ld.volatile.shared.f32 	%f108, [%r24];
	bar.sync 	0;
	setp.gt.u32 	%p168, %r4, 31;
	shl.b32 	%r226, %r25, 2;
	add.s32 	%r27, %r223, %r226;
	mad.lo.s32 	%r28, %r4, 124, %r23;
	@%p168 bra 	$L__BB0_101;
	setp.gt.u32 	%p169, %r4, 1;
	mov.f32 	%f506, 0f00000000;
	@%p169 bra 	$L__BB0_97;
	ld.shared.f32 	%f506, [%r28];
$L__BB0_97:
	setp.gt.u32 	%p170, %r25, 15;
	st.shared.f32 	[%r23], %f506;
	@%p170 bra 	$L__BB0_99;
	ld.volatile.shared.f32 	%f110, [%r27+64];
	ld.volatile.shared.f32 	%f111, [%r27];
	add.f32 	%f112, %f110, %f111;
	st.volatile.shared.f32 	[%r27], %f112;
	ld.volatile.shared.f32 	%f113, [%r27+32];
	ld.volatile.shared.f32 	%f114, [%r27];
	add.f32 	%f115, %f113, %f114;
	st.volatile.shared.f32 	[%r27], %f115;
	ld.volatile.shared.f32 	%f116, [%r27+16];
	ld.volatile.shared.f32 	%f117, [%r27];
	add.f32 	%f118, %f116, %f117;
	st.volatile.shared.f32 	[%r27], %f118;
	ld.volatile.shared.f32 	%f119, [%r27+8];
	ld.volatile.shared.f32 	%f120, [%r27];
	add.f32 	%f121, %f119, %f120;
	st.volatile.shared.f32 	[%r27], %f121;
	ld.volatile.shared.f32 	%f122, [%r27+4];
	ld.volatile.shared.f32 	%f123, [%r27];
	add.f32 	%f124, %f122, %f123;
	st.volatile.shared.f32 	[%r27], %f124;
$L__BB0_99:
	ld.volatile.shared.f32 	%f28, [_ZZ6TaubinE11s_reduction];
	setp.ne.s32 	%p171, %r4, 0;
	@%p171 bra 	$L__BB0_101;
	st.global.f32 	[%rd22], %f28;
$L__BB0_101:
	setp.gt.u32 	%p172, %r25, 15;
	add.s64 	%rd78, %rd14, %rd73;
	ld.global.f32 	%f125, [%rd78];
	st.shared.f32 	[%r23], %f125;
	@%p172 bra 	$L__BB0_103;
	ld.volatile.shared.f32 	%f126, [%r26+64];
	ld.volatile.shared.f32 	%f127, [%r26];
	add.f32 	%f128, %f126, %f127;
	st.volatile.shared.f32 	[%r26], %f128;
	ld.volatile.shared.f32 	%f129, [%r26+32];
	ld.volatile.shared.f32 	%f130, [%r26];
	add.f32 	%f131, %f129, %f130;
	st.volatile.shared.f32 	[%r26], %f131;
	ld.volatile.shared.f32 	%f132, [%r26+16];
	ld.volatile.shared.f32 	%f133, [%r26];
	add.f32 	%f134, %f132, %f133;
	st.volatile.shared.f32 	[%r26], %f134;
	ld.volatile.shared.f32 	%f135, [%r26+8];
	ld.volatile.shared.f32 	%f136, [%r26];
	add.f32 	%f137, %f135, %f136;
	st.volatile.shared.f32 	[%r26], %f137;
	ld.volatile.shared.f32 	%f138, [%r26+4];
	ld.volatile.shared.f32 	%f139, [%r26];
	add.f32 	%f140, %f138, %f139;
	st.volatile.shared.f32 	[%r26], %f140;
$L__BB0_103:
	ld.param.u64 	%rd132, [multiring_param_6];
	cvta.to.global.u64 	%rd79, %rd132;
	add.s64 	%rd23, %rd79, %rd76;
	setp.gt.u32 	%p173, %r4, 31;
	ld.volatile.shared.f32 	%f141, [%r24];
	bar.sync 	0;
	@%p173 bra 	$L__BB0_110;
	setp.gt.u32 	%p174, %r4, 1;
	mov.f32 	%f507, 0f00000000;
	@%p174 bra 	$L__BB0_106;
	ld.shared.f32 	%f507, [%r28];
$L__BB0_106:
	setp.gt.u32 	%p175, %r25, 15;
	st.shared.f32 	[%r23], %f507;
	@%p175 bra 	$L__BB0_108;
	ld.volatile.shared.f32 	%f143, [%r27+64];
	ld.volatile.shared.f32 	%f144, [%r27];
	add.f32 	%f145, %f143, %f144;
	st.volatile.shared.f32 	[%r27], %f145;
	ld.volatile.shared.f32 	%f146, [%r27+32];
	ld.volatile.shared.f32 	%f147, [%r27];
	add.f32 	%f148, %f146, %f147;
	st.volatile.shared.f32 	[%r27], %f148;
	ld.volatile.shared.f32 	%f149, [%r27+16];
	ld.volatile.shared.f32 	%f150, [%r27];
	add.f32 	%f151, %f149, %f150;
	st.volatile.shared.f32 	[%r27], %f151;
	ld.volatile.shared.f32 	%f152, [%r27+8];
	ld.volatile.shared.f32 	%f153, [%r27];
	add.f32 	%f154, %f152, %f153;
	st.volatile.shared.f32 	[%r27], %f154;
	ld.volatile.shared.f32 	%f155, [%r27+4];
	ld.volatile.shared.f32 	%f156, [%r27];
	add.f32 	%f157, %f155, %f156;
	st.volatile.shared.f32 	[%r27], %f157;
$L__BB0_108:
	ld.volatile.shared.f32 	%f31, [_ZZ6TaubinE11s_reduction];
	setp.ne.s32 	%p176, %r4, 0;
	@%p176 bra 	$L__BB0_110;
	st.global.f32 	[%rd23], %f31;
$L__BB0_110:
	add.s64 	%rd82, %rd13, %rd76;
	add.s64 	%rd83, %rd12, %rd76;
	mov.b32 	%r228, 0;
	st.global.u32 	[%rd83], %r228;
	add.s64 	%rd84, %rd11, %rd76;
	st.global.u32 	[%rd84], %r228;
	add.s64 	%rd85, %rd10, %rd76;
	st.global.u32 	[%rd85], %r228;
	add.s64 	%rd86, %rd9, %rd76;
	st.global.u32 	[%rd86], %r228;
	st.global.u32 	[%rd82], %r228;
	add.s64 	%rd87, %rd8, %rd76;
	st.global.u32 	[%rd87], %r228;
	ld.global.f32 	%f32, [%rd20];
	setp.eq.f32 	%p177, %f32, 0f00000000;
	@%p177 bra 	$L__BB0_113;
	add.s64 	%rd24, %rd14, %rd70;
	ld.global.f32 	%f158, [%rd24];
	setp.eq.f32 	%p178, %f158, 0f00000000;
	@%p178 bra 	$L__BB0_113;
	ld.param.u64 	%rd134, [multiring_param_8];
	ld.param.u64 	%rd133, [multiring_param_7];
	ld.global.f32 	%f159, [%rd22];
	cvt.rn.f32.s32 	%f160, %r22;
	div.rn.f32 	%f161, %f159, %f160;
	sub.f32 	%f162, %f32, %f161;
	cvta.to.global.u64 	%rd89, %rd133;
	add.s64 	%rd91, %rd89, %rd70;
	st.global.f32 	[%rd91], %f162;
	ld.global.f32 	%f163, [%rd24];
	ld.global.f32 	%f164, [%rd23];
	div.rn.f32 	%f165, %f164, %f160;
	sub.f32 	%f166, %f163, %f165;
	cvta.to.global.u64 	%rd92, %rd134;
	add.s64 	%rd93, %rd92, %rd70;
	st.global.f32 	[%rd93], %f166;
	ld.global.f32 	%f167, [%rd91];
	mul.f32 	%f168, %f167, %f167;
	add.s64 	%rd94, %rd7, %rd70;
	st.global.f32 	[%rd94], %f168;
	ld.global.f32 	%f169, [%rd93];
	mul.f32 	%f170, %f169, %f169;
	add.s64 	%rd95, %rd6, %rd70;
	st.global.f32 	[%rd95], %f170;
	ld.global.f32 	%f171, [%rd91];
	ld.global.f32 	%f172, [%rd93];
	mul.f32 	%f173, %f171, %f172;
	add.s64 	%rd96, %rd5, %rd70;
	st.global.f32 	[%rd96], %f173;
	ld.global.f32 	%f174, [%rd94];
	ld.global.f32 	%f175, [%rd95];
	add.f32 	%f176, %f174, %f175;
	add.s64 	%rd97, %rd4, %rd70;
	st.global.f32 	[%rd97], %f176;
	mul.f32 	%f177, %f176, %f176;
	add.s64 	%rd98, %rd3, %rd70;
	st.global.f32 	[%rd98], %f177;
	ld.global.f32 	%f178, [%rd91];
	ld.global.f32 	%f179, [%rd97];
	mul.f32 	%f180, %f178, %f179;
	add.s64 	%rd99, %rd2, %rd70;
	st.global.f32 	[%rd99], %f180;
	ld.global.f32 	%f181, [%rd93];
	ld.global.f32 	%f182, [%rd97];
	mul.f32 	%f183, %f181, %f182;
	add.s64 	%rd100, %rd1, %rd70;
	st.global.f32 	[%rd100], %f183;
$L__BB0_113:
	setp.gt.u32 	%p179, %r25, 15;
	add.s64 	%rd102, %rd7, %rd73;
	ld.global.f32 	%f184, [%rd102];
	st.shared.f32 	[%r23], %f184;
	@%p179 bra 	$L__BB0_115;
	ld.volatile.shared.f32 	%f185, [%r26+64];
	ld.volatile.shared.f32 	%f186, [%r26];
	add.f32 	%f187, %f185, %f186;
	st.volatile.shared.f32 	[%r26], %f187;
	ld.volatile.shared.f32 	%f188, [%r26+32];
	ld.volatile.shared.f32 	%f189, [%r26];
	add.f32 	%f190, %f188, %f189;
	st.volatile.shared.f32 	[%r26], %f190;
	ld.volatile.shared.f32 	%f191, [%r26+16];
	ld.volatile.shared.f32 	%f192, [%r26];
	add.f32 	%f193, %f191, %f192;
	st.volatile.shared.f32 	[%r26], %f193;
	ld.volatile.shared.f32 	%f194, [%r26+8];
	ld.volatile.shared.f32 	%f195, [%r26];
	add.f32 	%f196, %f194, %f195;
	st.volatile.shared.f32 	[%r26], %f196;
	ld.volatile.shared.f32 	%f197, [%r26+4];
	ld.volatile.shared.f32 	%f198, [%r26];
	add.f32 	%f199, %f197, %f198;
	st.volatile.shared.f32 	[%r26], %f199;
$L__BB0_115:
	setp.gt.u32 	%p180, %r4, 31;
	ld.volatile.shared.f32 	%f200, [%r24];
	bar.sync 	0;
	@%p180 bra 	$L__BB0_122;
	setp.gt.u32 	%p181, %r4, 1;
	mov.f32 	%f508, 0f00000000;
	@%p181 bra 	$L__BB0_118;
	ld.shared.f32 	%f508, [%r28];
$L__BB0_118:
	setp.gt.u32 	%p182, %r25, 15;
	st.shared.f32 	[%r23], %f508;
	@%p182 bra 	$L__BB0_120;
	ld.volatile.shared.f32 	%f202, [%r27+64];
	ld.volatile.shared.f32 	%f203, [%r27];
	add.f32 	%f204, %f202, %f203;
	st.volatile.shared.f32 	[%r27], %f204;
	ld.volatile.shared.f32 	%f205, [%r27+32];
	ld.volatile.shared.f32 	%f206, [%r27];
	add.f32 	%f207, %f205, %f206;
	st.volatile.shared.f32 	[%r27], %f207;
	ld.volatile.shared.f32 	%f208, [%r27+16];
	ld.volatile.shared.f32 	%f209, [%r27];
	add.f32 	%f210, %f208, %f209;
	st.volatile.shared.f32 	[%r27], %f210;
	ld.volatile.shared.f32 	%f211, [%r27+8];
	ld.volatile.shared.f32 	%f212, [%r27];
	add.f32 	%f213, %f211, %f212;
	st.volatile.shared.f32 	[%r27], %f213;
	ld.volatile.shared.f32 	%f214, [%r27+4];
	ld.volatile.shared.f32 	%f215, [%r27];
	add.f32 	%f216, %f214, %f215;
	st.volatile.shared.f32 	[%r27], %f216;
$L__BB0_120:
	ld.volatile.shared.f32 	%f35, [_ZZ6TaubinE11s_reduction];
	setp.ne.s32 	%p183, %r4, 0;
	@%p183 bra 	$L__BB0_122;
	st.global.f32 	[%rd84], %f35;
$L__BB0_122:
	setp.gt.u32 	%p184, %r25, 15;
	add.s64 	%rd105, %rd6, %rd73;
	ld.global.f32 	%f217, [%rd105];
	st.shared.f32 	[%r23], %f217;
	@%p184 bra 	$L__BB0_124;
	ld.volatile.shared.f32 	%f218, [%r26+64];
	ld.volatile.shared.f32 	%f219, [%r26];
	add.f32 	%f220, %f218, %f219;
	st.volatile.shared.f32 	[%r26], %f220;
	ld.volatile.shared.f32 	%f221, [%r26+32];
	ld.volatile.shared.f32 	%f222, [%r26];
	add.f32 	%f223, %f221, %f222;
	st.volatile.shared.f32 	[%r26], %f223;
	ld.volatile.shared.f32 	%f224, [%r26+16];
	ld.volatile.shared.f32 	%f225, [%r26];
	add.f32 	%f226, %f224, %f225;
	st.volatile.shared.f32 	[%r26], %f226;
	ld.volatile.shared.f32 	%f227, [%r26+8];
	ld.volatile.shared.f32 	%f228, [%r26];
	add.f32 	%f229, %f227, %f228;
	st.volatile.shared.f32 	[%r26], %f229;
	ld.volatile.shared.f32 	%f230, [%r26+4];
	ld.volatile.shared.f32 	%f231, [%r26];
	add.f32 	%f232, %f230, %f231;
	st.volatile.shared.f32 	[%r26], %f232;
$L__BB0_124:
	setp.gt.u32 	%p185, %r4, 31;
	ld.volatile.shared.f32 	%f233, [%r24];
	bar.sync 	0;
	@%p185 bra 	$L__BB0_131;
	setp.gt.u32 	%p186, %r4, 1;
	mov.f32 	%f509, 0f00000000;
	@%p186 bra 	$L__BB0_127;
	ld.shared.f32 	%f509, [%r28];
$L__BB0_127:
	setp.gt.u32 	%p187, %r25, 15;
	st.shared.f32 	[%r23], %f509;
	@%p187 bra 	$L__BB0_129;
	ld.volatile.shared.f32 	%f235, [%r27+64];
	ld.volatile.shared.f32 	%f236, [%r27];
	add.f32 	%f237, %f235, %f236;
	st.volatile.shared.f32 	[%r27], %f237;
	ld.volatile.shared.f32 	%f238, [%r27+32];
	ld.volatile.shared.f32 	%f239, [%r27];
	add.f32 	%f240, %f238, %f239;
	st.volatile.shared.f32 	[%r27], %f240;
	ld.volatile.shared.f32 	%f241, [%r27+16];
	ld.volatile.shared.f32 	%f242, [%r27];
	add.f32 	%f243, %f241, %f242;
	st.volatile.shared.f32 	[%r27], %f243;
	ld.volatile.shared.f32 	%f244, [%r27+8];
	ld.volatile.shared.f32 	%f245, [%r27];
	add.f32 	%f246, %f244, %f245;
	st.volatile.shared.f32 	[%r27], %f246;
	ld.volatile.shared.f32 	%f247, [%r27+4];
	ld.volatile.shared.f32 	%f248, [%r27];
	add.f32 	%f249, %f247, %f248;
	st.volatile.shared.f32 	[%r27], %f249;
$L__BB0_129:
	ld.volatile.shared.f32 	%f38, [_ZZ6TaubinE11s_reduction];
	setp.ne.s32 	%p188, %r4, 0;
	@%p188 bra 	$L__BB0_131;
	st.global.f32 	[%rd85], %f38;
$L__BB0_131:
	setp.gt.u32 	%p189, %r25, 15;
	add.s64 	%rd108, %rd5, %rd73;
	ld.global.f32 	%f250, [%rd108];
	st.shared.f32 	[%r23], %f250;
	@%p189 bra 	$L__BB0_133;
	ld.volatile.shared.f32 	%f251, [%r26+64];
	ld.volatile.shared.f32 	%f252, [%r26];
	add.f32 	%f253, %f251, %f252;
	st.volatile.shared.f32 	[%r26], %f253;
	ld.volatile.shared.f32 	%f254, [%r26+32];
	ld.volatile.shared.f32 	%f255, [%r26];
	add.f32 	%f256, %f254, %f255;
	st.volatile.shared.f32 	[%r26], %f256;
	ld.volatile.shared.f32 	%f257, [%r26+16];
	ld.volatile.shared.f32 	%f258, [%r26];
	add.f32 	%f259, %f257, %f258;
	st.volatile.shared.f32 	[%r26], %f259;
	ld.volatile.shared.f32 	%f260, [%r26+8];
	ld.volatile.shared.f32 	%f261, [%r26];
	add.f32 	%f262, %f260, %f261;
	st.volatile.shared.f32 	[%r26], %f262;
	ld.volatile.shared.f32 	%f263, [%r26+4];
	ld.volatile.shared.f32 	%f264, [%r26];
	add.f32 	%f265, %f263, %f264;
	st.volatile.shared.f32 	[%r26], %f265;
$L__BB0_133:
	setp.gt.u32 	%p190, %r4, 31;
	ld.volatile.shared.f32 	%f266, [%r24];
	bar.sync 	0;
	@%p190 bra 	$L__BB0_140;
	setp.gt.u32 	%p191, %r4, 1;
	mov.f32 	%f510, 0f00000000;
	@%p191 bra 	$L__BB0_136;
	ld.shared.f32 	%f510, [%r28];
$L__BB0_136:
	setp.gt.u32 	%p192, %r25, 15;
	st.shared.f32 	[%r23], %f510;
	@%p192 bra 	$L__BB0_138;
	ld.volatile.shared.f32 	%f268, [%r27+64];
	ld.volatile.shared.f32 	%f269, [%r27];
	add.f32 	%f270, %f268, %f269;
	st.volatile.shared.f32 	[%r27], %f270;
	ld.volatile.shared.f32 	%f271, [%r27+32];
	ld.volatile.shared.f32 	%f272, [%r27];
	add.f32 	%f273, %f271, %f272;
	st.volatile.shared.f32 	[%r27], %f273;
	ld.volatile.shared.f32 	%f274, [%r27+16];
	ld.volatile.shared.f32 	%f275, [%r27];
	add.f32 	%f276, %f274, %f275;
	st.volatile.shared.f32 	[%r27], %f276;
	ld.volatile.shared.f32 	%f277, [%r27+8];
	ld.volatile.shared.f32 	%f278, [%r27];
	add.f32 	%f279, %f277, %f278;
	st.volatile.shared.f32 	[%r27], %f279;
	ld.volatile.shared.f32 	%f280, [%r27+4];
	ld.volatile.shared.f32 	%f281, [%r27];
	add.f32 	%f282, %f280, %f281;
	st.volatile.shared.f32 	[%r27], %f282;
$L__BB0_138:
	ld.volatile.shared.f32 	%f41, [_ZZ6TaubinE11s_reduction];
	setp.ne.s32 	%p193, %r4, 0;
	@%p193 bra 	$L__BB0_140;
	st.global.f32 	[%rd86], %f41;
$L__BB0_140:
	setp.gt.u32 	%p194, %r25, 15;
	add.s64 	%rd111, %rd4, %rd73;
	ld.global.f32 	%f283, [%rd111];
	st.shared.f32 	[%r23], %f283;
	@%p194 bra 	$L__BB0_142;
	ld.volatile.shared.f32 	%f284, [%r26+64];
	ld.volatile.shared.f32 	%f285, [%r26];
	add.f32 	%f286, %f284, %f285;
	st.volatile.shared.f32 	[%r26], %f286;
	ld.volatile.shared.f32 	%f287, [%r26+32];
	ld.volatile.shared.f32 	%f288, [%r26];
	add.f32 	%f289, %f287, %f288;
	st.volatile.shared.f32 	[%r26], %f289;
	ld.volatile.shared.f32 	%f290, [%r26+16];
	ld.volatile.shared.f32 	%f291, [%r26];
	add.f32 	%f292, %f290, %f291;
	st.volatile.shared.f32 	[%r26], %f292;
	ld.volatile.shared.f32 	%f293, [%r26+8];
	ld.volatile.shared.f32 	%f294, [%r26];
	add.f32 	%f295, %f293, %f294;
	st.volatile.shared.f32 	[%r26], %f295;
	ld.volatile.shared.f32 	%f296, [%r26+4];
	ld.volatile.shared.f32 	%f297, [%r26];
	add.f32 	%f298, %f296, %f297;
	st.volatile.shared.f32 	[%r26], %f298;
$L__BB0_142:
	cvta.to.global.u64 	%rd112, %rd36;
	add.s64 	%rd28, %rd112, %rd76;
	setp.gt.u32 	%p195, %r4, 31;
	ld.volatile.shared.f32 	%f299, [%r24];
	bar.sync 	0;
	@%p195 bra 	$L__BB0_149;
	setp.gt.u32 	%p196, %r4, 1;
	mov.f32 	%f511, 0f00000000;
	@%p196 bra 	$L__BB0_145;
	ld.shared.f32 	%f511, [%r28];
$L__BB0_145:
	setp.gt.u32 	%p197, %r25, 15;
	st.shared.f32 	[%r23], %f511;
	@%p197 bra 	$L__BB0_147;
	ld.volatile.shared.f32 	%f301, [%r27+64];
	ld.volatile.shared.f32 	%f302, [%r27];
	add.f32 	%f303, %f301, %f302;
	st.volatile.shared.f32 	[%r27], %f303;
	ld.volatile.shared.f32 	%f304, [%r27+32];
	ld.volatile.shared.f32 	%f305, [%r27];
	add.f32 	%f306, %f304, %f305;
	st.volatile.shared.f32 	[%r27], %f306;
	ld.volatile.shared.f32 	%f307, [%r27+16];
	ld.volatile.shared.f32 	%f308, [%r27];
	add.f32 	%f309, %f307, %f308;
	st.volatile.shared.f32 	[%r27], %f309;
	ld.volatile.shared.f32 	%f310, [%r27+8];
	ld.volatile.shared.f32 	%f311, [%r27];
	add.f32 	%f312, %f310, %f311;
	st.volatile.shared.f32 	[%r27], %f312;
	ld.volatile.shared.f32 	%f313, [%r27+4];
	ld.volatile.shared.f32 	%f314, [%r27];
	add.f32 	%f315, %f313, %f314;
	st.volatile.shared.f32 	[%r27], %f315;
$L__BB0_147:
	ld.volatile.shared.f32 	%f44, [_ZZ6TaubinE11s_reduction];
	setp.ne.s32 	%p198, %r4, 0;
	@%p198 bra 	$L__BB0_149;
	st.global.f32 	[%rd28], %f44;
$L__BB0_149:
	setp.gt.u32 	%p199, %r25, 15;
	add.s64 	%rd115, %rd3, %rd73;
	ld.global.f32 	%f316, [%rd115];
	st.shared.f32 	[%r23], %f316;
	@%p199 bra 	$L__BB0_151;
	ld.volatile.shared.f32 	%f317, [%r26+64];
	ld.volatile.shared.f32 	%f318, [%r26];
	add.f32 	%f319, %f317, %f318;
	st.volatile.shared.f32 	[%r26], %f319;
	ld.volatile.shared.f32 	%f320, [%r26+32];
	ld.volatile.shared.f32 	%f321, [%r26];
	add.f32 	%f322, %f320, %f321;
	st.volatile.shared.f32 	[%r26], %f322;
	ld.volatile.shared.f32 	%f323, [%r26+16];
	ld.volatile.shared.f32 	%f324, [%r26];
	add.f32 	%f325, %f323, %f324;
	st.volatile.shared.f32 	[%r26], %f325;
	ld.volatile.shared.f32 	%f326, [%r26+8];
	ld.volatile.shared.f32 	%f327, [%r26];
	add.f32 	%f328, %f326, %f327;
	st.volatile.shared.f32 	[%r26], %f328;
	ld.volatile.shared.f32 	%f329, [%r26+4];
	ld.volatile.shared.f32 	%f330, [%r26];
	add.f32 	%f331, %f329, %f330;
	st.volatile.shared.f32 	[%r26], %f331;
$L__BB0_151:
	setp.gt.u32 	%p200, %r4, 31;
	ld.volatile.shared.f32 	%f332, [%r24];
	bar.sync 	0;
	@%p200 bra 	$L__BB0_158;
	setp.gt.u32 	%p201, %r4, 1;
	mov.f32 	%f512, 0f00000000;
	@%p201 bra 	$L__BB0_154;
	ld.shared.f32 	%f512, [%r28];
$L__BB0_154:
	setp.gt.u32 	%p202, %r25, 15;
	st.shared.f32 	[%r23], %f512;
	@%p202 bra 	$L__BB0_156;
	ld.volatile.shared.f32 	%f334, [%r27+64];
	ld.volatile.shared.f32 	%f335, [%r27];
	add.f32 	%f336, %f334, %f335;
	st.volatile.shared.f32 	[%r27], %f336;
	ld.volatile.shared.f32 	%f337, [%r27+32];
	ld.volatile.shared.f32 	%f338, [%r27];
	add.f32 	%f339, %f337, %f338;
	st.volatile.shared.f32 	[%r27], %f339;
	ld.volatile.shared.f32 	%f340, [%r27+16];
	ld.volatile.shared.f32 	%f341, [%r27];
	add.f32 	%f342, %f340, %f341;
	st.volatile.shared.f32 	[%r27], %f342;
	ld.volatile.shared.f32 	%f343, [%r27+8];
	ld.volatile.shared.f32 	%f344, [%r27];
	add.f32 	%f345, %f343, %f344;
	st.volatile.shared.f32 	[%r27], %f345;
	ld.volatile.shared.f32 	%f346, [%r27+4];
	ld.volatile.shared.f32 	%f347, [%r27];
	add.f32 	%f348, %f346, %f347;
	st.volatile.shared.f32 	[%r27], %f348;
$L__BB0_156:
	ld.volatile.shared.f32 	%f47, [_ZZ6TaubinE11s_reduction];
	setp.ne.s32 	%p203, %r4, 0;
	@%p203 bra 	$L__BB0_158;
	st.global.f32 	[%rd83], %f47;
$L__BB0_158:
	setp.gt.u32 	%p204, %r25, 15;
	add.s64 	%rd118, %rd2, %rd73;
	ld.global.f32 	%f349, [%rd118];
	st.shared.f32 	[%r23], %f349;
	@%p204 bra 	$L__BB0_160;
	ld.volatile.shared.f32 	%f350, [%r26+64];
	ld.volatile.shared.f32 	%f351, [%r26];
	add.f32 	%f352, %f350, %f351;
	st.volatile.shared.f32 	[%r26], %f352;
	ld.volatile.shared.f32 	%f353, [%r26+32];
	ld.volatile.shared.f32 	%f354, [%r26];
	add.f32 	%f355, %f353, %f354;
	st.volatile.shared.f32 	[%r26], %f355;
	ld.volatile.shared.f32 	%f356, [%r26+16];
	ld.volatile.shared.f32 	%f357, [%r26];
	add.f32 	%f358, %f356, %f357;
	st.volatile.shared.f32 	[%r26], %f358;
	ld.volatile.shared.f32 	%f359, [%r26+8];
	ld.volatile.shared.f32 	%f360, [%r26];
	add.f32 	%f361, %f359, %f360;
	st.volatile.shared.f32 	[%r26], %f361;
	ld.volatile.shared.f32 	%f362, [%r26+4];
	ld.volatile.shared.f32 	%f363, [%r26];
	add.f32 	%f364, %f362, %f363;
	st.volatile.shared.f32 	[%r26], %f364;
$L__BB0_160:
	setp.gt.u32 	%p205, %r4, 31;
	ld.volatile.shared.f32 	%f365, [%r24];
	bar.sync 	0;
	@%p205 bra 	$L__BB0_167;
	setp.gt.u32 	%p206, %r4, 1;
	mov.f32 	%f513, 0f00000000;
	@%p206 bra 	$L__BB0_163;
	ld.shared.f32 	%f513, [%r28];
$L__BB0_163:
	setp.gt.u32 	%p207, %r25, 15;
	st.shared.f32 	[%r23], %f513;
	@%p207 bra 	$L__BB0_165;
	ld.volatile.shared.f32 	%f367, [%r27+64];
	ld.volatile.shared.f32 	%f368, [%r27];
	add.f32 	%f369, %f367, %f368;
	st.volatile.shared.f32 	[%r27], %f369;
	ld.volatile.shared.f32 	%f370, [%r27+32];
	ld.volatile.shared.f32 	%f371, [%r27];
	add.f32 	%f372, %f370, %f371;
	st.volatile.shared.f32 	[%r27], %f372;
	ld.volatile.shared.f32 	%f373, [%r27+16];
	ld.volatile.shared.f32 	%f374, [%r27];
	add.f32 	%f375, %f373, %f374;
	st.volatile.shared.f32 	[%r27], %f375;
	ld.volatile.shared.f32 	%f376, [%r27+8];
	ld.volatile.shared.f32 	%f377, [%r27];
	add.f32 	%f378, %f376, %f377;
	st.volatile.shared.f32 	[%r27], %f378;
	ld.volatile.shared.f32 	%f379, [%r27+4];
	ld.volatile.shared.f32 	%f380, [%r27];
	add.f32 	%f381, %f379, %f380;
	st.volatile.shared.f32 	[%r27], %f381;
$L__BB0_165:
	ld.volatile.shared.f32 	%f50, [_ZZ6TaubinE11s_reduction];
	setp.ne.s32 	%p208, %r4, 0;
	@%p208 bra 	$L__BB0_167;
	st.global.f32 	[%rd82], %f50;
$L__BB0_167:
	setp.gt.u32 	%p209, %r25, 15;
	add.s64 	%rd121, %rd1, %rd73;
	ld.global.f32 	%f382, [%rd121];
	st.shared.f32 	[%r23], %f382;
	@%p209 bra 	$L__BB0_169;
	ld.volatile.shared.f32 	%f383, [%r26+64];
	ld.volatile.shared.f32 	%f384, [%r26];
	add.f32 	%f385, %f383, %f384;
	st.volatile.shared.f32 	[%r26], %f385;
	ld.volatile.shared.f32 	%f386, [%r26+32];
	ld.volatile.shared.f32 	%f387, [%r26];
	add.f32 	%f388, %f386, %f387;
	st.volatile.shared.f32 	[%r26], %f388;
	ld.volatile.shared.f32 	%f389, [%r26+16];
	ld.volatile.shared.f32 	%f390, [%r26];
	add.f32 	%f391, %f389, %f390;
	st.volatile.shared.f32 	[%r26], %f391;
	ld.volatile.shared.f32 	%f392, [%r26+8];
	ld.volatile.shared.f32 	%f393, [%r26];
	add.f32 	%f394, %f392, %f393;
	st.volatile.shared.f32 	[%r26], %f394;
	ld.volatile.shared.f32 	%f395, [%r26+4];
	ld.volatile.shared.f32 	%f396, [%r26];
	add.f32 	%f397, %f395, %f396;
	st.volatile.shared.f32 	[%r26], %f397;
$L__BB0_169:
	setp.gt.u32 	%p210, %r4, 31;
	ld.volatile.shared.f32 	%f398, [%r24];
	bar.sync 	0;
	@%p210 bra 	$L__BB0_187;
	setp.gt.u32 	%p211, %r4, 1;
	mov.f32 	%f514, 0f00000000;
	@%p211 bra 	$L__BB0_172;
	ld.shared.f32 	%f514, [%r28];
$L__BB0_172:
	setp.gt.u32 	%p212, %r25, 15;
	st.shared.f32 	[%r23], %f514;
	@%p212 bra 	$L__BB0_174;
	ld.volatile.shared.f32 	%f400, [%r27+64];
	ld.volatile.shared.f32 	%f401, [%r27];
	add.f32 	%f402, %f400, %f401;
	st.volatile.shared.f32 	[%r27], %f402;
	ld.volatile.shared.f32 	%f403, [%r27+32];
	ld.volatile.shared.f32 	%f404, [%r27];
	add.f32 	%f405, %f403, %f404;
	st.volatile.shared.f32 	[%r27], %f405;
	ld.volatile.shared.f32 	%f406, [%r27+16];
	ld.volatile.shared.f32 	%f407, [%r27];
	add.f32 	%f408, %f406, %f407;
	st.volatile.shared.f32 	[%r27], %f408;
	ld.volatile.shared.f32 	%f409, [%r27+8];
	ld.volatile.shared.f32 	%f410, [%r27];
	add.f32 	%f411, %f409, %f410;
	st.volatile.shared.f32 	[%r27], %f411;
	ld.volatile.shared.f32 	%f412, [%r27+4];
	ld.volatile.shared.f32 	%f413, [%r27];
	add.f32 	%f414, %f412, %f413;
	st.volatile.shared.f32 	[%r27], %f414;
$L__BB0_174:
	ld.volatile.shared.f32 	%f53, [_ZZ6TaubinE11s_reduction];
	setp.ne.s32 	%p213, %r4, 0;
	mov.f32 	%f515, 0f00000000;
	@%p213 bra 	$L__BB0_187;
	st.global.f32 	[%rd87], %f53;
	ld.global.f32 	%f416, [%rd28];
	cvt.rn.f32.s32 	%f54, %r22;
	div.rn.f32 	%f55, %f416, %f54;
	ld.global.f32 	%f417, [%rd83];
	div.rn.f32 	%f418, %f417, %f54;
	ld.global.f32 	%f419, [%rd84];
	div.rn.f32 	%f56, %f419, %f54;
	ld.global.f32 	%f420, [%rd85];
	div.rn.f32 	%f57, %f420, %f54;
	ld.global.f32 	%f421, [%rd86];
	div.rn.f32 	%f422, %f421, %f54;
	ld.global.f32 	%f423, [%rd82];
	div.rn.f32 	%f58, %f423, %f54;
	div.rn.f32 	%f59, %f53, %f54;
	mul.f32 	%f424, %f56, %f57;
	mul.f32 	%f425, %f422, %f422;
	sub.f32 	%f60, %f424, %f425;
	mul.f32 	%f426, %f55, %f55;
	sub.f32 	%f427, %f418, %f426;
	mul.f32 	%f428, %f57, %f58;
	mul.f32 	%f61, %f422, %f59;
	sub.f32 	%f429, %f428, %f61;
	mul.f32 	%f430, %f56, %f59;
	mul.f32 	%f62, %f422, %f58;
	sub.f32 	%f431, %f430, %f62;
	mul.f32 	%f432, %f59, %f431;
	fma.rn.f32 	%f433, %f58, %f429, %f432;
	mul.f32 	%f434, %f427, %f60;
	sub.f32 	%f63, %f433, %f434;
	mul.f32 	%f435, %f60, 0f40800000;
	mul.f32 	%f436, %f55, %f435;
	fma.rn.f32 	%f437, %f55, %f427, %f436;
	mul.f32 	%f438, %f58, %f58;
	sub.f32 	%f439, %f437, %f438;
	mul.f32 	%f440, %f59, %f59;
	sub.f32 	%f64, %f439, %f440;
	mul.f32 	%f441, %f55, 0fC0400000;
	mul.f32 	%f442, %f55, %f441;
	sub.f32 	%f65, %f442, %f418;
	mul.f32 	%f66, %f55, 0f40800000;
	add.f32 	%f67, %f65, %f65;
	mul.f32 	%f68, %f66, 0f40400000;
	fma.rn.f32 	%f443, %f68, 0f00000000, %f67;
	fma.rn.f32 	%f444, %f443, 0f00000000, %f64;
	div.rn.f32 	%f445, %f63, %f444;
	mov.f32 	%f415, 0f00000000;
	sub.f32 	%f69, %f415, %f445;
	setp.neu.f32 	%p214, %f69, 0f00000000;
	abs.f32 	%f446, %f69;
	setp.num.f32 	%p215, %f446, %f446;
	and.pred  	%p216, %p214, %p215;
	@%p216 bra 	$L__BB0_176;
	bra.uni 	$L__BB0_186;
$L__BB0_176:
	fma.rn.f32 	%f449, %f66, %f69, %f65;
	fma.rn.f32 	%f450, %f69, %f449, %f64;
	fma.rn.f32 	%f80, %f69, %f450, %f63;
	abs.f32 	%f81, %f80;
	abs.f32 	%f451, %f63;
	setp.ltu.f32 	%p217, %f81, %f451;
	@%p217 bra 	$L__BB0_177;
	bra.uni 	$L__BB0_186;
$L__BB0_177:
	fma.rn.f32 	%f452, %f68, %f69, %f67;
	fma.rn.f32 	%f453, %f69, %f452, %f64;
	div.rn.f32 	%f454, %f80, %f453;
	sub.f32 	%f70, %f69, %f454;
	setp.eq.f32 	%p218, %f70, %f69;
	abs.f32 	%f455, %f70;
	setp.nan.f32 	%p219, %f455, %f455;
	or.pred  	%p220, %p218, %p219;
	mov.f32 	%f515, %f69;
	@%p220 bra 	$L__BB0_186;
	fma.rn.f32 	%f457, %f66, %f70, %f65;
	fma.rn.f32 	%f458, %f70, %f457, %f64;
	fma.rn.f32 	%f71, %f70, %f458, %f63;
	abs.f32 	%f72, %f71;
	setp.ge.f32 	%p221, %f72, %f81;
	mov.f32 	%f515, %f69;
	@%p221 bra 	$L__BB0_186;
	fma.rn.f32 	%f459, %f68, %f70, %f67;
	fma.rn.f32 	%f460, %f70, %f459, %f64;
	div.rn.f32 	%f461, %f71, %f460;
	sub.f32 	%f73, %f70, %f461;
	setp.eq.f32 	%p222, %f73, %f70;
	abs.f32 	%f462, %f73;
	setp.nan.f32 	%p223, %f462, %f462;
	or.pred  	%p224, %p222, %p223;
	mov.f32 	%f515, %f70;
	@%p224 bra 	$L__BB0_186;
	fma.rn.f32 	%f464, %f66, %f73, %f65;
	fma.rn.f32 	%f465, %f73, %f464, %f64;
	fma.rn.f32 	%f74, %f73, %f465, %f63;
	abs.f32 	%f75, %f74;
	setp.ge.f32 	%p225, %f75, %f72;
	mov.f32 	%f515, %f70;
	@%p225 bra 	$L__BB0_186;
	fma.rn.f32 	%f466, %f68, %f73, %f67;
	fma.rn.f32 	%f467, %f73, %f466, %f64;
	div.rn.f32 	%f468, %f74, %f467;
	sub.f32 	%f76, %f73, %f468;
	setp.eq.f32 	%p226, %f76, %f73;
	abs.f32 	%f469, %f76;
	setp.nan.f32 	%p227, %f469, %f469;
	or.pred  	%p228, %p226, %p227;
	mov.f32 	%f515, %f73;
	@%p228 bra 	$L__BB0_186;
	fma.rn.f32 	%f471, %f66, %f76, %f65;
	fma.rn.f32 	%f472, %f76, %f471, %f64;
	fma.rn.f32 	%f77, %f76, %f472, %f63;
	abs.f32 	%f78, %f77;
	setp.ge.f32 	%p229, %f78, %f75;
	mov.f32 	%f515, %f73;
	@%p229 bra 	$L__BB0_186;
	fma.rn.f32 	%f473, %f68, %f76, %f67;
	fma.rn.f32 	%f474, %f76, %f473, %f64;
	div.rn.f32 	%f475, %f77, %f474;
	sub.f32 	%f79, %f76, %f475;
	setp.eq.f32 	%p230, %f79, %f76;
	abs.f32 	%f476, %f79;
	setp.nan.f32 	%p231, %f476, %f476;
	or.pred  	%p232, %p230, %p231;
	mov.f32 	%f515, %f76;
	@%p232 bra 	$L__BB0_186;
	fma.rn.f32 	%f478, %f66, %f79, %f65;
	fma.rn.f32 	%f479, %f79, %f478, %f64;
	fma.rn.f32 	%f480, %f79, %f479, %f63;
	abs.f32 	%f481, %f480;
	setp.ge.f32 	%p233, %f481, %f78;
	mov.f32 	%f515, %f76;
	@%p233 bra 	$L__BB0_186;
	mov.f32 	%f515, %f79;
$L__BB0_186:
	ld.param.u64 	%rd137, [multiring_param_26];
	ld.param.u64 	%rd136, [multiring_param_25];
	ld.param.u64 	%rd135, [multiring_param_24];
	mul.f32 	%f482, %f515, %f515;
	mul.f32 	%f483, %f55, %f515;
	sub.f32 	%f484, %f482, %f483;
	add.f32 	%f485, %f60, %f484;
	sub.f32 	%f486, %f57, %f515;
	mul.f32 	%f487, %f58, %f486;
	sub.f32 	%f488, %f487, %f61;
	add.f32 	%f489, %f485, %f485;
	div.rn.f32 	%f490, %f488, %f489;
	sub.f32 	%f491, %f56, %f515;
	mul.f32 	%f492, %f59, %f491;
	sub.f32 	%f493, %f492, %f62;
	div.rn.f32 	%f494, %f493, %f489;
	mul.f32 	%f495, %f494, %f494;
	fma.rn.f32 	%f496, %f490, %f490, %f495;
	add.f32 	%f497, %f55, %f496;
	sqrt.rn.f32 	%f498, %f497;
	cvta.to.global.u64 	%rd124, %rd137;
	add.s64 	%rd126, %rd124, %rd76;
	st.global.f32 	[%rd126], %f498;
	ld.global.f32 	%f499, [%rd22];
	div.rn.f32 	%f500, %f499, %f54;
	add.f32 	%f501, %f490, %f500;
	cvta.to.global.u64 	%rd127, %rd135;
	add.s64 	%rd128, %rd127, %rd76;
	st.global.f32 	[%rd128], %f501;
	ld.global.f32 	%f502, [%rd23];
	div.rn.f32 	%f503, %f502, %f54;
	add.f32 	%f504, %f494, %f503;
	cvta.to.global.u64 	%rd129, %rd136;
	add.s64 	%rd130, %rd129, %rd76;
	st.global.f32 	[%rd130], %f504;
$L__BB0_187:
	ret;

}
.func  (.param .b64 func_retval0) __internal_accurate_pow(
	.param .b64 __internal_accurate_pow_param_0
)
{
	.reg .pred 	%p<8>;
	.reg .b32 	%r<49>;
	.reg .b32 	%f<3>;
	.reg .b64 	%fd<109>;

	ld.param.f64 	%fd10, [__internal_accurate_pow_param_0];
	{
	.reg .b32 %temp; 
	mov.b64 	{%temp, %r46}, %fd10;
	}
	{
	.reg .b32 %temp; 
	mov.b64 	{%r45, %temp}, %fd10;
	}
	shr.u32 	%r47, %r46, 20;
	setp.gt.u32 	%p1, %r46, 1048575;
	@%p1 bra 	$L__BB1_2;
	mul.f64 	%fd11, %fd10, 0d4350000000000000;
	{
	.reg .b32 %temp; 
	mov.b64 	{%temp, %r46}, %fd11;
	}
	{
	.reg .b32 %temp; 
	mov.b64 	{%r45, %temp}, %fd11;
	}
	shr.u32 	%r16, %r46, 20;
	add.s32 	%r47, %r16, -54;
$L__BB1_2:
	add.s32 	%r48, %r47, -1023;
	and.b32  	%r17, %r46, -2146435073;
	or.b32  	%r18, %r17, 1072693248;
	mov.b64 	%fd107, {%r45, %r18};
	setp.lt.u32 	%p2, %r18, 1073127583;
	@%p2 bra 	$L__BB1_4;
	{
	.reg .b32 %temp; 
	mov.b64 	{%r19, %temp}, %fd107;
	}
	{
	.reg .b32 %temp; 
	mov.b64 	{%temp, %r20}, %fd107;
	}
	add.s32 	%r21, %r20, -1048576;
	mov.b64 	%fd107, {%r19, %r21};
	add.s32 	%r48, %r47, -1022;
$L__BB1_4:
	add.f64 	%fd12, %fd107, 0dBFF0000000000000;
	add.f64 	%fd13, %fd107, 0d3FF0000000000000;
	rcp.approx.ftz.f64 	%fd14, %fd13;
	neg.f64 	%fd15, %fd13;
	fma.rn.f64 	%fd16, %fd15, %fd14, 0d3FF0000000000000;
	fma.rn.f64 	%fd17, %fd16, %fd16, %fd16;
	fma.rn.f64 	%fd18, %fd17, %fd14, %fd14;
	mul.f64 	%fd19, %fd12, %fd18;
	fma.rn.f64 	%fd20, %fd12, %fd18, %fd19;
	mul.f64 	%fd21, %fd20, %fd20;
	fma.rn.f64 	%fd22, %fd21, 0d3EB0F5FF7D2CAFE2, 0d3ED0F5D241AD3B5A;
	fma.rn.f64 	%fd23, %fd22, %fd21, 0d3EF3B20A75488A3F;
	fma.rn.f64 	%fd24, %fd23, %fd21, 0d3F1745CDE4FAECD5;
	fma.rn.f64 	%fd25, %fd24, %fd21, 0d3F3C71C7258A578B;
	fma.rn.f64 	%fd26, %fd25, %fd21, 0d3F6249249242B910;
	fma.rn.f64 	%fd27, %fd26, %fd21, 0d3F89999999999DFB;
	sub.f64 	%fd28, %fd12, %fd20;
	add.f64 	%fd29, %fd28, %fd28;
	neg.f64 	%fd30, %fd20;
	fma.rn.f64 	%fd31, %fd30, %fd12, %fd29;
	mul.f64 	%fd32, %fd18, %fd31;
	fma.rn.f64 	%fd33, %fd21, %fd27, 0d3FB5555555555555;
	mov.f64 	%fd34, 0d3FB5555555555555;
	sub.f64 	%fd35, %fd34, %fd33;
	fma.rn.f64 	%fd36, %fd21, %fd27, %fd35;
	add.f64 	%fd37, %fd36, 0dBC46A4CB00B9E7B0;
	add.f64 	%fd38, %fd33, %fd37;
	sub.f64 	%fd39, %fd33, %fd38;
	add.f64 	%fd40, %fd37, %fd39;
	mul.rn.f64 	%fd41, %fd20, %fd20;
	neg.f64 	%fd42, %fd41;
	fma.rn.f64 	%fd43, %fd20, %fd20, %fd42;
	{
	.reg .b32 %temp; 
	mov.b64 	{%r22, %temp}, %fd32;
	}
	{
	.reg .b32 %temp; 
	mov.b64 	{%temp, %r23}, %fd32;
	}
	add.s32 	%r24, %r23, 1048576;
	mov.b64 	%fd44, {%r22, %r24};
	fma.rn.f64 	%fd45, %fd20, %fd44, %fd43;
	mul.rn.f64 	%fd46, %fd41, %fd20;
	neg.f64 	%fd47, %fd46;
	fma.rn.f64 	%fd48, %fd41, %fd20, %fd47;
	fma.rn.f64 	%fd49, %fd41, %fd32, %fd48;
	fma.rn.f64 	%fd50, %fd45, %fd20, %fd49;
	mul.rn.f64 	%fd51, %fd38, %fd46;
	neg.f64 	%fd52, %fd51;
	fma.rn.f64 	%fd53, %fd38, %fd46, %fd52;
	fma.rn.f64 	%fd54, %fd38, %fd50, %fd53;
	fma.rn.f64 	%fd55, %fd40, %fd46, %fd54;
	add.f64 	%fd56, %fd51, %fd55;
	sub.f64 	%fd57, %fd51, %fd56;
	add.f64 	%fd58, %fd55, %fd57;
	add.f64 	%fd59, %fd20, %fd56;
	sub.f64 	%fd60, %fd20, %fd59;
	add.f64 	%fd61, %fd56, %fd60;
	add.f64 	%fd62, %fd58, %fd61;
	add.f64 	%fd63, %fd32, %fd62;
	add.f64 	%fd64, %fd59, %fd63;
	sub.f64 	%fd65, %fd59, %fd64;
	add.f64 	%fd66, %fd63, %fd65;
	xor.b32  	%r25, %r48, -2147483648;
	mov.b32 	%r26, 1127219200;
	mov.b64 	%fd67, {%r25, %r26};
	mov.b32 	%r27, -2147483648;
	mov.b64 	%fd68, {%r27, %r26};
	sub.f64 	%fd69, %fd67, %fd68;
	fma.rn.f64 	%fd70, %fd69, 0d3FE62E42FEFA39EF, %fd64;
	fma.rn.f64 	%fd71, %fd69, 0dBFE62E42FEFA39EF, %fd70;
	sub.f64 	%fd72, %fd71, %fd64;
	sub.f64 	%fd73, %fd66, %fd72;
	fma.rn.f64 	%fd74, %fd69, 0d3C7ABC9E3B39803F, %fd73;
	add.f64 	%fd75, %fd70, %fd74;
	sub.f64 	%fd76, %fd70, %fd75;
	add.f64 	%fd77, %fd74, %fd76;
	mov.f64 	%fd78, 0d4000000000000000;
	{
	.reg .b32 %temp; 
	mov.b64 	{%temp, %r28}, %fd78;
	}
	{
	.reg .b32 %temp; 
	mov.b64 	{%r29, %temp}, %fd78;
	}
	shl.b32 	%r30, %r28, 1;
	setp.gt.u32 	%p3, %r30, -33554433;
	and.b32  	%r31, %r28, -15728641;
	selp.b32 	%r32, %r31, %r28, %p3;
	mov.b64 	%fd79, {%r29, %r32};
	mul.rn.f64 	%fd80, %fd75, %fd79;
	neg.f64 	%fd81, %fd80;
	fma.rn.f64 	%fd82, %fd75, %fd79, %fd81;
	fma.rn.f64 	%fd83, %fd77, %fd79, %fd82;
	add.f64 	%fd4, %fd80, %fd83;
	sub.f64 	%fd84, %fd80, %fd4;
	add.f64 	%fd5, %fd83, %fd84;
	fma.rn.f64 	%fd85, %fd4, 0d3FF71547652B82FE, 0d4338000000000000;
	{
	.reg .b32 %temp; 
	mov.b64 	{%r13, %temp}, %fd85;
	}
	mov.f64 	%fd86, 0dC338000000000000;
	add.rn.f64 	%fd87, %fd85, %fd86;
	fma.rn.f64 	%fd88, %fd87, 0dBFE62E42FEFA39EF, %fd4;
	fma.rn.f64 	%fd89, %fd87, 0dBC7ABC9E3B39803F, %fd88;
	fma.rn.f64 	%fd90, %fd89, 0d3E5ADE1569CE2BDF, 0d3E928AF3FCA213EA;
	fma.rn.f64 	%fd91, %fd90, %fd89, 0d3EC71DEE62401315;
	fma.rn.f64 	%fd92, %fd91, %fd89, 0d3EFA01997C89EB71;
	fma.rn.f64 	%fd93, %fd92, %fd89, 0d3F2A01A014761F65;
	fma.rn.f64 	%fd94, %fd93, %fd89, 0d3F56C16C1852B7AF;
	fma.rn.f64 	%fd95, %fd94, %fd89, 0d3F81111111122322;
	fma.rn.f64 	%fd96, %fd95, %fd89, 0d3FA55555555502A1;
	fma.rn.f64 	%fd97, %fd96, %fd89, 0d3FC5555555555511;
	fma.rn.f64 	%fd98, %fd97, %fd89, 0d3FE000000000000B;
	fma.rn.f64 	%fd99, %fd98, %fd89, 0d3FF0000000000000;
	fma.rn.f64 	%fd100, %fd99, %fd89, 0d3FF0000000000000;
	{
	.reg .b32 %temp; 
	mov.b64 	{%r14, %temp}, %fd100;
	}
	{
	.reg .b32 %temp; 
	mov.b64 	{%temp, %r15}, %fd100;
	}
	shl.b32 	%r33, %r13, 20;
	add.s32 	%r34, %r33, %r15;
	mov.b64 	%fd108, {%r14, %r34};
	{
	.reg .b32 %temp; 
	mov.b64 	{%temp, %r35}, %fd4;
	}
	mov.b32 	%f2, %r35;
	abs.f32 	%f1, %f2;
	setp.lt.f32 	%p4, %f1, 0f4086232B;
	@%p4 bra 	$L__BB1_7;
	setp.lt.f64 	%p5, %fd4, 0d0000000000000000;
	add.f64 	%fd101, %fd4, 0d7FF0000000000000;
	selp.f64 	%fd108, 0d0000000000000000, %fd101, %p5;
	setp.geu.f32 	%p6, %f1, 0f40874800;
	@%p6 bra 	$L__BB1_7;
	shr.u32 	%r36, %r13, 31;
	add.s32 	%r37, %r13, %r36;
	shr.s32 	%r38, %r37, 1;
	shl.b32 	%r39, %r38, 20;
	add.s32 	%r40, %r15, %r39;
	mov.b64 	%fd102, {%r14, %r40};
	sub.s32 	%r41, %r13, %r38;
	shl.b32 	%r42, %r41, 20;
	add.s32 	%r43, %r42, 1072693248;
	mov.b32 	%r44, 0;
	mov.b64 	%fd103, {%r44, %r43};
	mul.f64 	%fd108, %fd103, %fd102;
$L__BB1_7:
	abs.f64 	%fd104, %fd108;
	setp.eq.f64 	%p7, %fd104, 0d7FF0000000000000;
	fma.rn.f64 	%fd105, %fd108, %fd5, %fd108;
	selp.f64 	%fd106, %fd108, %fd105, %p7;
	st.param.f64 	[func_retval0], %fd106;
	ret;

}


// ===== COMPILED SASS (sm_100) =====

	.target	sm_100

	.elftype	@"ET_EXEC"


//--------------------- .note.nv.tkinfo           --------------------------
	.section	.note.nv.tkinfo,"",@"SHT_NOTE"
	.sectionflags	@"SHF_NOTE_NV_TKINFO"
	.tkinfo
        /*0018*/ 	.word	0x00000002
        /*0030*/ 	.string	""
        /*0030*/ 	.string	"ptxas"
        /*0030*/ 	.string	"Cuda compilation tools, release 13.0, V13.0.88"
        /*0030*/ 	.string	"Build cuda_13.0.r13.0/compiler.36424714_0"
        /*0030*/ 	.string	"-arch sm_100 -m 64 "



//--------------------- .note.nv.cuinfo           --------------------------
	.section	.note.nv.cuinfo,"",@"SHT_NOTE"
	.sectionflags	@"SHF_NOTE_NV_CUINFO"
        /*0018*/ 	.short	0x0002
        /*001a*/ 	.short	0x0064
        /*001c*/ 	.short	0x0082
	.zero		2


//--------------------- .nv.info                  --------------------------
	.section	.nv.info,"",@"SHT_CUDA_INFO"
	.align	4


	//----- nvinfo : EIATTR_REGCOUNT
	.align		4
        /*0000*/ 	.byte	0x04, 0x2f
        /*0002*/ 	.short	(.L_1 - .L_0)
	.align		4
.L_0:
        /*0004*/ 	.word	index@(multiring)
        /*0008*/ 	.word	0x00000030


	//----- nvinfo : EIATTR_FRAME_SIZE
	.align		4
.L_1:
        /*000c*/ 	.byte	0x04, 0x11
        /*000e*/ 	.short	(.L_3 - .L_2)
	.align		4
.L_2:
        /*0010*/ 	.word	index@($multiring$__internal_accurate_pow)
        /*0014*/ 	.word	0x00000000


	//----- nvinfo : EIATTR_FRAME_SIZE
	.align		4
.L_3:
        /*0018*/ 	.byte	0x04, 0x11
        /*001a*/ 	.short	(.L_5 - .L_4)
	.align		4
.L_4:
        /*001c*/ 	.word	index@($__internal_2_$__cuda_sm3x_div_rn_noftz_f32_slowpath)
        /*0020*/ 	.word	0x00000000


	//----- nvinfo : EIATTR_FRAME_SIZE
	.align		4
.L_5:
        /*0024*/ 	.byte	0x04, 0x11
        /*0026*/ 	.short	(.L_7 - .L_6)
	.align		4
.L_6:
        /*0028*/ 	.word	index@($__internal_1_$__cuda_sm20_sqrt_rn_f32_slowpath)
        /*002c*/ 	.word	0x00000000


	//----- nvinfo : EIATTR_FRAME_SIZE
	.align		4
.L_7:
        /*0030*/ 	.byte	0x04, 0x11
        /*0032*/ 	.short	(.L_9 - .L_8)
	.align		4
.L_8:
        /*0034*/ 	.word	index@($__internal_0_$__cuda_sm20_dsqrt_rn_f64_mediumpath_v1)
        /*0038*/ 	.word	0x00000000


	//----- nvinfo : EIATTR_FRAME_SIZE
	.align		4
.L_9:
        /*003c*/ 	.byte	0x04, 0x11
        /*003e*/ 	.short	(.L_11 - .L_10)
	.align		4
.L_10:
        /*0040*/ 	.word	index@(multiring)
        /*0044*/ 	.word	0x00000000


	//----- nvinfo : EIATTR_MIN_STACK_SIZE
	.align		4
.L_11:
        /*0048*/ 	.byte	0x04, 0x12
        /*004a*/ 	.short	(.L_13 - .L_12)
	.align		4
.L_12:
        /*004c*/ 	.word	index@(multiring)
        /*0050*/ 	.word	0x00000000
.L_13:


//--------------------- .nv.compat                --------------------------
	.section	.nv.compat,"",@"SHT_CUDA_COMPAT_INFO"
	.align	4
        /*0000*/ 	.byte	0x02, 0x09, 0x00, 0x00, 0x02, 0x02, 0x01, 0x00, 0x02, 0x05, 0x05, 0x00, 0x03, 0x07, 0x01, 0x01
        /*0010*/ 	.byte	0x02, 0x03, 0x00, 0x00, 0x02, 0x06, 0x01, 0x00, 0x04, 0x0b, 0x08, 0x00, 0x01, 0x00, 0x00, 0x00
        /*0020*/ 	.byte	0x00, 0x00, 0x00, 0x00


//--------------------- .nv.info.multiring        --------------------------
	.section	.nv.info.multiring,"",@"SHT_CUDA_INFO"
	.sectionflags	@""
	.align	4


	//----- nvinfo : EIATTR_CUDA_API_VERSION
	.align		4
        /*0000*/ 	.byte	0x04, 0x37
        /*0002*/ 	.short	(.L_15 - .L_14)
.L_14:
        /*0004*/ 	.word	0x00000082


	//----- nvinfo : EIATTR_KPARAM_INFO
	.align		4
.L_15:
        /*0008*/ 	.byte	0x04, 0x17
        /*000a*/ 	.short	(.L_17 - .L_16)
.L_16:
        /*000c*/ 	.word	0x00000000
        /*0010*/ 	.short	0x001a
        /*0012*/ 	.short	0x00d0
        /*0014*/ 	.byte	0x00, 0xf5, 0x21, 0x00


	//----- nvinfo : EIATTR_KPARAM_INFO
	.align		4
.L_17:
        /*0018*/ 	.byte	0x04, 0x17
        /*001a*/ 	.short	(.L_19 - .L_18)
.L_18:
        /*001c*/ 	.word	0x00000000
        /*0020*/ 	.short	0x0019
        /*0022*/ 	.short	0x00c8
        /*0024*/ 	.byte	0x00, 0xf5, 0x21, 0x00


	//----- nvinfo : EIATTR_KPARAM_INFO
	.align		4
.L_19:
        /*0028*/ 	.byte	0x04, 0x17
        /*002a*/ 	.short	(.L_21 - .L_20)
.L_20:
        /*002c*/ 	.word	0x00000000
        /*0030*/ 	.short	0x0018
        /*0032*/ 	.short	0x00c0
        /*0034*/ 	.byte	0x00, 0xf5, 0x21, 0x00


	//----- nvinfo : EIATTR_KPARAM_INFO
	.align		4
.L_21:
        /*0038*/ 	.byte	0x04, 0x17
        /*003a*/ 	.short	(.L_23 - .L_22)
.L_22:
        /*003c*/ 	.word	0x00000000
        /*0040*/ 	.short	0x0017
        /*0042*/ 	.short	0x00b8
        /*0044*/ 	.byte	0x00, 0xf0, 0x11, 0x00


	//----- nvinfo : EIATTR_KPARAM_INFO
	.align		4
.L_23:
        /*0048*/ 	.byte	0x04, 0x17
        /*004a*/ 	.short	(.L_25 - .L_24)
.L_24:
        /*004c*/ 	.word	0x00000000
        /*0050*/ 	.short	0x0016
        /*0052*/ 	.short	0x00b0
        /*0054*/ 	.byte	0x00, 0xf5, 0x21, 0x00


	//----- nvinfo : EIATTR_KPARAM_INFO
	.align		4
.L_25:
        /*0058*/ 	.byte	0x04, 0x17
        /*005a*/ 	.short	(.L_27 - .L_26)
.L_26:
        /*005c*/ 	.word	0x00000000
        /*0060*/ 	.short	0x0015
        /*0062*/ 	.short	0x00a8
        /*0064*/ 	.byte	0x00, 0xf5, 0x21, 0x00


	//----- nvinfo : EIATTR_KPARAM_INFO
	.align		4
.L_27:
        /*0068*/ 	.byte	0x04, 0x17
        /*006a*/ 	.short	(.L_29 - .L_28)
.L_28:
        /*006c*/ 	.word	0x00000000
        /*0070*/ 	.short	0x0014
        /*0072*/ 	.short	0x00a0
        /*0074*/ 	.byte	0x00, 0xf5, 0x21, 0x00


	//----- nvinfo : EIATTR_KPARAM_INFO
	.align		4
.L_29:
        /*0078*/ 	.byte	0x04, 0x17
        /*007a*/ 	.short	(.L_31 - .L_30)
.L_30:
        /*007c*/ 	.word	0x00000000
        /*0080*/ 	.short	0x0013
        /*0082*/ 	.short	0x0098
        /*0084*/ 	.byte	0x00, 0xf5, 0x21, 0x00


	//----- nvinfo : EIATTR_KPARAM_INFO
	.align		4
.L_31:
        /*0088*/ 	.byte	0x04, 0x17
        /*008a*/ 	.short	(.L_33 - .L_32)
.L_32:
        /*008c*/ 	.word	0x00000000
        /*0090*/ 	.short	0x0012
        /*0092*/ 	.short	0x0090
        /*0094*/ 	.byte	0x00, 0xf5, 0x21, 0x00


	//----- nvinfo : EIATTR_KPARAM_INFO
	.align		4
.L_33:
        /*0098*/ 	.byte	0x04, 0x17
        /*009a*/ 	.short	(.L_35 - .L_34)
.L_34:
        /*009c*/ 	.word	0x00000000
        /*00a0*/ 	.short	0x0011
        /*00a2*/ 	.short	0x0088
        /*00a4*/ 	.byte	0x00, 0xf5, 0x21, 0x00


	//----- nvinfo : EIATTR_KPARAM_INFO
	.align		4
.L_35:
        /*00a8*/ 	.byte	0x04, 0x17
        /*00aa*/ 	.short	(.L_37 - .L_36)
.L_36:
        /*00ac*/ 	.word	0x00000000
        /*00b0*/ 	.short	0x0010
        /*00b2*/ 	.short	0x0080
        /*00b4*/ 	.byte	0x00, 0xf5, 0x21, 0x00


	//----- nvinfo : EIATTR_KPARAM_INFO
	.align		4
.L_37:
        /*00b8*/ 	.byte	0x04, 0x17
        /*00ba*/ 	.short	(.L_39 - .L_38)
.L_38:
        /*00bc*/ 	.word	0x00000000
        /*00c0*/ 	.short	0x000f
        /*00c2*/ 	.short	0x0078
        /*00c4*/ 	.byte	0x00, 0xf5, 0x21, 0x00


	//----- nvinfo : EIATTR_KPARAM_INFO
	.align		4
.L_39:
        /*00c8*/ 	.byte	0x04, 0x17
        /*00ca*/ 	.short	(.L_41 - .L_40)
.L_40:
        /*00cc*/ 	.word	0x00000000
        /*00d0*/ 	.short	0x000e
        /*00d2*/ 	.short	0x0070
        /*00d4*/ 	.byte	0x00, 0xf5, 0x21, 0x00


	//----- nvinfo : EIATTR_KPARAM_INFO
	.align		4
.L_41:
        /*00d8*/ 	.byte	0x04, 0x17
        /*00da*/ 	.short	(.L_43 - .L_42)
.L_42:
        /*00dc*/ 	.word	0x00000000
        /*00e0*/ 	.short	0x000d
        /*00e2*/ 	.short	0x0068
        /*00e4*/ 	.byte	0x00, 0xf5, 0x21, 0x00


	//----- nvinfo : EIATTR_KPARAM_INFO
	.align		4
.L_43:
        /*00e8*/ 	.byte	0x04, 0x17
        /*00ea*/ 	.short	(.L_45 - .L_44)
.L_44:
        /*00ec*/ 	.word	0x00000000
        /*00f0*/ 	.short	0x000c
        /*00f2*/ 	.short	0x0060
        /*00f4*/ 	.byte	0x00, 0xf5, 0x21, 0x00


	//----- nvinfo : EIATTR_KPARAM_INFO
	.align		4
.L_45:
        /*00f8*/ 	.byte	0x04, 0x17
        /*00fa*/ 	.short	(.L_47 - .L_46)
.L_46:
        /*00fc*/ 	.word	0x00000000
        /*0100*/ 	.short	0x000b
        /*0102*/ 	.short	0x0058
        /*0104*/ 	.byte	0x00, 0xf5, 0x21, 0x00


	//----- nvinfo : EIATTR_KPARAM_INFO
	.align		4
.L_47:
        /*0108*/ 	.byte	0x04, 0x17
        /*010a*/ 	.short	(.L_49 - .L_48)
.L_48:
        /*010c*/ 	.word	0x00000000
        /*0110*/ 	.short	0x000a
        /*0112*/ 	.short	0x0050
        /*0114*/ 	.byte	0x00, 0xf5, 0x21, 0x00


	//----- nvinfo : EIATTR_KPARAM_INFO
	.align		4
.L_49:
        /*0118*/ 	.byte	0x04, 0x17
        /*011a*/ 	.short	(.L_51 - .L_50)
.L_50:
        /*011c*/ 	.word	0x00000000
        /*0120*/ 	.short	0x0009
        /*0122*/ 	.short	0x0048
        /*0124*/ 	.byte	0x00, 0xf5, 0x21, 0x00


	//----- nvinfo : EIATTR_KPARAM_INFO
	.align		4
.L_51:
        /*0128*/ 	.byte	0x04, 0x17
        /*012a*/ 	.short	(.L_53 - .L_52)
.L_52:
        /*012c*/ 	.word	0x00000000
        /*0130*/ 	.short	0x0008
        /*0132*/ 	.short	0x0040
        /*0134*/ 	.byte	0x00, 0xf5, 0x21, 0x00


	//----- nvinfo : EIATTR_KPARAM_INFO
	.align		4
.L_53:
        /*0138*/ 	.byte	0x04, 0x17
        /*013a*/ 	.short	(.L_55 - .L_54)
.L_54:
        /*013c*/ 	.word	0x00000000
        /*0140*/ 	.short	0x0007
        /*0142*/ 	.short	0x0038
        /*0144*/ 	.byte	0x00, 0xf5, 0x21, 0x00


	//----- nvinfo : EIATTR_KPARAM_INFO
	.align		4
.L_55:
        /*0148*/ 	.byte	0x04, 0x17
        /*014a*/ 	.short	(.L_57 - .L_56)
.L_56:
        /*014c*/ 	.word	0x00000000
        /*0150*/ 	.short	0x0006
        /*0152*/ 	.short	0x0030
        /*0154*/ 	.byte	0x00, 0xf5, 0x21, 0x00


	//----- nvinfo : EIATTR_KPARAM_INFO
	.align		4
.L_57:
        /*0158*/ 	.byte	0x04, 0x17
        /*015a*/ 	.short	(.L_59 - .L_58)
.L_58:
        /*015c*/ 	.word	0x00000000
        /*0160*/ 	.short	0x0005
        /*0162*/ 	.short	0x0028
        /*0164*/ 	.byte	0x00, 0xf5, 0x21, 0x00


	//----- nvinfo : EIATTR_KPARAM_INFO
	.align		4
.L_59:
        /*0168*/ 	.byte	0x04, 0x17
        /*016a*/ 	.short	(.L_61 - .L_60)
.L_60:
        /*016c*/ 	.word	0x00000000
        /*0170*/ 	.short	0x0004
        /*0172*/ 	.short	0x0020
        /*0174*/ 	.byte	0x00, 0xf5, 0x21, 0x00


	//----- nvinfo : EIATTR_KPARAM_INFO
	.align		4
.L_61:
        /*0178*/ 	.byte	0x04, 0x17
        /*017a*/ 	.short	(.L_63 - .L_62)
.L_62:
        /*017c*/ 	.word	0x00000000
        /*0180*/ 	.short	0x0003
        /*0182*/ 	.short	0x0018
        /*0184*/ 	.byte	0x00, 0xf5, 0x21, 0x00


	//----- nvinfo : EIATTR_KPARAM_INFO
	.align		4
.L_63:
        /*0188*/ 	.byte	0x04, 0x17
        /*018a*/ 	.short	(.L_65 - .L_64)
.L_64:
        /*018c*/ 	.word	0x00000000
        /*0190*/ 	.short	0x0002
        /*0192*/ 	.short	0x0010
        /*0194*/ 	.byte	0x00, 0xf5, 0x21, 0x00


	//----- nvinfo : EIATTR_KPARAM_INFO
	.align		4
.L_65:
        /*0198*/ 	.byte	0x04, 0x17
        /*019a*/ 	.short	(.L_67 - .L_66)
.L_66:
        /*019c*/ 	.word	0x00000000
        /*01a0*/ 	.short	0x0001
        /*01a2*/ 	.short	0x0008
        /*01a4*/ 	.byte	0x00, 0xf5, 0x21, 0x00


	//----- nvinfo : EIATTR_KPARAM_INFO
	.align		4
.L_67:
        /*01a8*/ 	.byte	0x04, 0x17
        /*01aa*/ 	.short	(.L_69 - .L_68)
.L_68:
        /*01ac*/ 	.word	0x00000000
        /*01b0*/ 	.short	0x0000
        /*01b2*/ 	.short	0x0000
        /*01b4*/ 	.byte	0x00, 0xf5, 0x21, 0x00


	//----- nvinfo : EIATTR_SPARSE_MMA_MASK
	.align		4
.L_69:
        /*01b8*/ 	.byte	0x03, 0x50
        /*01ba*/ 	.short	0x0000


	//----- nvinfo : EIATTR_MAXREG_COUNT
	.align		4
        /*01bc*/ 	.byte	0x03, 0x1b
        /*01be*/ 	.short	0x00ff


	//----- nvinfo : EIATTR_NUM_BARRIERS
	.align		4
        /*01c0*/ 	.byte	0x02, 0x4c
        /*01c2*/ 	.byte	0x01
	.zero		1


	//----- nvinfo : EIATTR_MERCURY_ISA_VERSION
	.align		4
        /*01c4*/ 	.byte	0x03, 0x5f
        /*01c6*/ 	.short	0x0101


	//----- nvinfo : EIATTR_VRC_CTA_INIT_COUNT
	.align		4
        /*01c8*/ 	.byte	0x02, 0x4a
	.zero		1
	.zero		1


	//----- nvinfo : EIATTR_EXIT_INSTR_OFFSETS
	.align		4
        /*01cc*/ 	.byte	0x04, 0x1c
        /*01ce*/ 	.short	(.L_71 - .L_70)


	//   ....[0]....
.L_70:
        /*01d0*/ 	.word	0x000020c0


	//   ....[1]....
        /*01d4*/ 	.word	0x00004ae0


	//   ....[2]....
        /*01d8*/ 	.word	0x00004cf0


	//   ....[3]....
        /*01dc*/ 	.word	0x00006220


	//----- nvinfo : EIATTR_CRS_STACK_SIZE
	.align		4
.L_71:
        /*01e0*/ 	.byte	0x04, 0x1e
        /*01e2*/ 	.short	(.L_73 - .L_72)
.L_72:
        /*01e4*/ 	.word	0x00000000


	//----- nvinfo : EIATTR_CBANK_PARAM_SIZE
	.align		4
.L_73:
        /*01e8*/ 	.byte	0x03, 0x19
        /*01ea*/ 	.short	0x00d8


	//----- nvinfo : EIATTR_PARAM_CBANK
	.align		4
        /*01ec*/ 	.byte	0x04, 0x0a
        /*01ee*/ 	.short	(.L_75 - .L_74)
	.align		4
.L_74:
        /*01f0*/ 	.word	index@(.nv.constant0.multiring)
        /*01f4*/ 	.short	0x0380
        /*01f6*/ 	.short	0x00d8


	//----- nvinfo : EIATTR_SW_WAR
	.align		4
.L_75:
        /*01f8*/ 	.byte	0x04, 0x36
        /*01fa*/ 	.short	(.L_77 - .L_76)
.L_76:
        /*01fc*/ 	.word	0x00000008
.L_77:


//--------------------- .nv.callgraph             --------------------------
	.section	.nv.callgraph,"",@"SHT_CUDA_CALLGRAPH"
	.align	4
	.sectionentsize	8
	.align		4
        /*0000*/ 	.word	0x00000000
	.align		4
        /*0004*/ 	.word	0xffffffff
	.align		4
        /*0008*/ 	.word	0x00000000
	.align		4
        /*000c*/ 	.word	0xfffffffe
	.align		4
        /*0010*/ 	.word	0x00000000
	.align		4
        /*0014*/ 	.word	0xfffffffd
	.align		4
        /*0018*/ 	.word	0x00000000
	.align		4
        /*001c*/ 	.word	0xfffffffc


//--------------------- .text.multiring           --------------------------
	.section	.text.multiring,"ax",@progbits
	.align	128
        .global         multiring
        .type           multiring,@function
        .size           multiring,(.L_x_149 - multiring)
        .other          multiring,@"STO_CUDA_ENTRY STV_DEFAULT"
multiring:
.text.multiring:
[----:B------:R-:W-:Y:S01]  /*0000*/  LDC R1, c[0x0][0x37c] ;  /* 0x0000df00ff017b82 */ /* 0x000fe20000000800 */
[----:B------:R-:W0:Y:S01]  /*0010*/  S2R R6, SR_TID.X ;  /* 0x0000000000067919 */ /* 0x000e220000002100 */
[----:B------:R-:W1:Y:S06]  /*0020*/  LDCU.64 UR6, c[0x0][0x358] ;  /* 0x00006b00ff0677ac */ /* 0x000e6c0008000a00 */
[----:B------:R-:W2:Y:S01]  /*0030*/  LDC.64 R38, c[0x0][0x380] ;  /* 0x0000e000ff267b82 */ /* 0x000ea20000000a00 */
[----:B------:R-:W3:Y:S07]  /*0040*/  S2R R11, SR_CTAID.X ;  /* 0x00000000000b7919 */ /* 0x000eee0000002500 */
[----:B------:R-:W4:Y:S01]  /*0050*/  LDC.64 R14, c[0x0][0x388] ;  /* 0x0000e200ff0e7b82 */ /* 0x000f220000000a00 */
[----:B0-----:R-:W-:-:S02]  /*0060*/  ISETP.GT.U32.AND P0, PT, R6, 0x2, PT ;  /* 0x000000020600780c */ /* 0x001fc40003f04070 */
[----:B---3--:R-:W-:Y:S02]  /*0070*/  SHF.R.U32.HI R5, RZ, 0x2, R11 ;  /* 0x00000002ff057819 */ /* 0x008fe4000001160b */
[----:B------:R-:W-:Y:S02]  /*0080*/  LOP3.LUT R0, R11, 0x3, RZ, 0xc0, !PT ;  /* 0x000000030b007812 */ /* 0x000fe400078ec0ff */
[----:B------:R-:W-:-:S07]  /*0090*/  LEA R17, R5, R6, 0x6 ;  /* 0x0000000605117211 */ /* 0x000fce00078e30ff */
[----:B------:R-:W0:Y:S01]  /*00a0*/  @!P0 LDC.64 R2, c[0x0][0x390] ;  /* 0x0000e400ff028b82 */ /* 0x000e220000000a00 */
[----:B------:R-:W-:-:S04]  /*00b0*/  @!P0 IMAD R7, R5, -0x34, R17 ;  /* 0xffffffcc05078824 */ /* 0x000fc800078e0211 */
[----:B------:R-:W-:-:S04]  /*00c0*/  @!P0 IMAD R7, R0, 0x3, R7 ;  /* 0x0000000300078824 */ /* 0x000fc800078e0207 */
[----:B0-----:R-:W-:-:S06]  /*00d0*/  @!P0 IMAD.WIDE.U32 R2, R7, 0x4, R2 ;  /* 0x0000000407028825 */ /* 0x001fcc00078e0002 */
[----:B-1----:R-:W2:Y:S01]  /*00e0*/  @!P0 LDG.E R3, desc[UR6][R2.64] ;  /* 0x0000000602038981 */ /* 0x002ea2000c1e1900 */
[----:B------:R-:W0:Y:S01]  /*00f0*/  S2R R21, SR_CgaCtaId ;  /* 0x0000000000157919 */ /* 0x000e220000008800 */
[----:B------:R-:W-:Y:S01]  /*0100*/  MOV R0, 0x400 ;  /* 0x0000040000007802 */ /* 0x000fe20000000f00 */
[----:B--2---:R-:W-:-:S04]  /*0110*/  @!P0 IMAD.WIDE R8, R3, 0x4, R38 ;  /* 0x0000000403088825 */ /* 0x004fc800078e0226 */
[----:B----4-:R-:W-:Y:S01]  /*0120*/  @!P0 IMAD.WIDE R12, R3, 0x4, R14 ;  /* 0x00000004030c8825 */ /* 0x010fe200078e020e */
[----:B------:R-:W2:Y:S04]  /*0130*/  @!P0 LDG.E R18, desc[UR6][R8.64] ;  /* 0x0000000608128981 */ /* 0x000ea8000c1e1900 */
[----:B------:R-:W2:Y:S01]  /*0140*/  @!P0 LDG.E R19, desc[UR6][R12.64] ;  /* 0x000000060c138981 */ /* 0x000ea2000c1e1900 */
[----:B------:R-:W-:Y:S01]  /*0150*/  @!P0 VIADD R4, R0, 0x100 ;  /* 0x0000010000048836 */ /* 0x000fe20000000000 */
[----:B------:R-:W-:Y:S01]  /*0160*/  BSSY.RECONVERGENT B0, `(.L_x_0) ;  /* 0x0000011000007945 */ /* 0x000fe20003800200 */
[----:B------:R-:W-:Y:S02]  /*0170*/  IMAD.SHL.U32 R3, R11, 0x40, RZ ;  /* 0x000000400b037824 */ /* 0x000fe400078e00ff */
[----:B------:R-:W-:Y:S01]  /*0180*/  IMAD.WIDE.U32 R38, R17, 0x4, R38 ;  /* 0x0000000411267825 */ /* 0x000fe200078e0026 */
[----:B0-----:R-:W-:-:S02]  /*0190*/  @!P0 LEA R7, R21, R4, 0x18 ;  /* 0x0000000415078211 */ /* 0x001fc400078ec0ff */
[----:B------:R-:W-:Y:S01]  /*01a0*/  LEA R21, R21, R0, 0x18 ;  /* 0x0000000015157211 */ /* 0x000fe200078ec0ff */
[----:B------:R-:W-:Y:S01]  /*01b0*/  IMAD.WIDE.U32 R14, R17, 0x4, R14 ;  /* 0x00000004110e7825 */ /* 0x000fe200078e000e */
[----:B------:R-:W-:Y:S02]  /*01c0*/  @!P0 LEA R4, R6, R7, 0x3 ;  /* 0x0000000706048211 */ /* 0x000fe400078e18ff */
[----:B------:R-:W-:Y:S02]  /*01d0*/  IADD3 R25, PT, PT, R3, R6, RZ ;  /* 0x0000000603197210 */ /* 0x000fe40007ffe0ff */
[----:B------:R-:W-:Y:S01]  /*01e0*/  MOV R0, 0x270 ;  /* 0x0000027000007802 */ /* 0x000fe20000000f00 */
[----:B--2---:R-:W-:Y:S01]  /*01f0*/  @!P0 STS.64 [R4], R18 ;  /* 0x0000001204008388 */ /* 0x004fe20000000a00 */
[----:B------:R-:W-:Y:S06]  /*0200*/  BAR.SYNC.DEFER_BLOCKING 0x0 ;  /* 0x0000000000007b1d */ /* 0x000fec0000010000 */
[----:B------:R-:W-:Y:S04]  /*0210*/  LDS R2, [R21+0x100] ;  /* 0x0001000015027984 */ /* 0x000fe80000000800 */
[----:B------:R-:W0:Y:S02]  /*0220*/  LDS R7, [R21+0x108] ;  /* 0x0001080015077984 */ /* 0x000e240000000800 */
[----:B0-----:R-:W-:-:S04]  /*0230*/  FADD R8, R2, -R7 ;  /* 0x8000000702087221 */ /* 0x001fc80000000000 */
[----:B------:R-:W0:Y:S02]  /*0240*/  F2F.F64.F32 R36, R8 ;  /* 0x0000000800247310 */ /* 0x000e240000201800 */
[----:B0-----:R-:W-:-:S11]  /*0250*/  DADD R40, -RZ, |R36| ;  /* 0x00000000ff287229 */ /* 0x001fd60000000524 */
[----:B------:R-:W-:Y:S05]  /*0260*/  CALL.REL.NOINC `($multiring$__internal_accurate_pow) ;  /* 0x0000006800a07944 */ /* 0x000fea0003c00000 */
[----:B------:R-:W-:Y:S05]  /*0270*/  BSYNC.RECONVERGENT B0 ;  /* 0x0000000000007941 */ /* 0x000fea0003800200 */
.L_x_0:
[----:B------:R-:W0:Y:S01]  /*0280*/  S2UR UR5, SR_CgaCtaId ;  /* 0x00000000000579c3 */ /* 0x000e220000008800 */
[----:B------:R-:W-:Y:S01]  /*0290*/  UMOV UR4, 0x400 ;  /* 0x0000040000047882 */ /* 0x000fe20000000000 */
[----:B------:R-:W-:Y:S01]  /*02a0*/  DADD R18, R36, 2 ;  /* 0x4000000024127429 */ /* 0x000fe20000000000 */
[C---:B------:R-:W-:Y:S02]  /*02b0*/  FSETP.NEU.AND P1, PT, R8.reuse, RZ, PT ;  /* 0x000000ff0800720b */ /* 0x040fe40003f2d000 */
[----:B------:R-:W-:-:S07]  /*02c0*/  FSETP.NEU.AND P0, PT, R8, 1, PT ;  /* 0x3f8000000800780b */ /* 0x000fce0003f0d000 */
[----:B------:R-:W-:-:S04]  /*02d0*/  LOP3.LUT R18, R19, 0x7ff00000, RZ, 0xc0, !PT ;  /* 0x7ff0000013127812 */ /* 0x000fc800078ec0ff */
[----:B------:R-:W-:Y:S02]  /*02e0*/  ISETP.NE.AND P2, PT, R18, 0x7ff00000, PT ;  /* 0x7ff000001200780c */ /* 0x000fe40003f45270 */
[----:B------:R-:W-:Y:S01]  /*02f0*/  @!P1 CS2R R16, SRZ ;  /* 0x0000000000109805 */ /* 0x000fe2000001ff00 */
[----:B0-----:R-:W-:-:S09]  /*0300*/  ULEA UR4, UR5, UR4, 0x18 ;  /* 0x0000000405047291 */ /* 0x001fd2000f8ec0ff */
[----:B------:R-:W-:Y:S04]  /*0310*/  LDS R4, [UR4+0x104] ;  /* 0x00010404ff047984 */ /* 0x000fe80008000800 */
[----:B------:R-:W0:Y:S02]  /*0320*/  LDS R9, [UR4+0x10c] ;  /* 0x00010c04ff097984 */ /* 0x000e240008000800 */
[----:B0-----:R-:W-:-:S04]  /*0330*/  FADD R10, R4, -R9 ;  /* 0x80000009040a7221 */ /* 0x001fc80000000000 */
[----:B------:R-:W0:Y:S02]  /*0340*/  F2F.F64.F32 R12, R10 ;  /* 0x0000000a000c7310 */ /* 0x000e240000201800 */
[----:B0-----:R-:W-:Y:S01]  /*0350*/  DADD R40, -RZ, |R12| ;  /* 0x00000000ff287229 */ /* 0x001fe2000000050c */
[----:B------:R-:W-:Y:S10]  /*0360*/  @P2 BRA `(.L_x_1) ;  /* 0x0000000000182947 */ /* 0x000ff40003800000 */
[----:B------:R-:W-:-:S13]  /*0370*/  FSETP.NAN.AND P1, PT, R8, R8, PT ;  /* 0x000000080800720b */ /* 0x000fda0003f28000 */
[----:B------:R-:W-:Y:S01]  /*0380*/  @P1 DADD R16, R36, 2 ;  /* 0x4000000024101429 */ /* 0x000fe20000000000 */
[----:B------:R-:W-:Y:S10]  /*0390*/  @P1 BRA `(.L_x_1) ;  /* 0x00000000000c1947 */ /* 0x000ff40003800000 */
[----:B------:R-:W-:-:S14]  /*03a0*/  DSETP.NEU.AND P1, PT, |R36|, +INF , PT ;  /* 0x7ff000002400742a */ /* 0x000fdc0003f2d200 */
[----:B------:R-:W-:Y:S01]  /*03b0*/  @!P1 IMAD.MOV.U32 R16, RZ, RZ, 0x0 ;  /* 0x00000000ff109424 */ /* 0x000fe200078e00ff */
[----:B------:R-:W-:-:S07]  /*03c0*/  @!P1 MOV R17, 0x7ff00000 ;  /* 0x7ff0000000119802 */ /* 0x000fce0000000f00 */
.L_x_1:
[----:B------:R-:W-:Y:S01]  /*03d0*/  BSSY.RECONVERGENT B0, `(.L_x_2) ;  /* 0x0000005000007945 */ /* 0x000fe20003800200 */
[----:B------:R-:W-:Y:S02]  /*03e0*/  FSEL R36, R16, RZ, P0 ;  /* 0x000000ff10247208 */ /* 0x000fe40000000000 */
[----:B------:R-:W-:Y:S02]  /*03f0*/  FSEL R37, R17, 1.875, P0 ;  /* 0x3ff0000011257808 */ /* 0x000fe40000000000 */
[----:B------:R-:W-:-:S07]  /*0400*/  MOV R0, 0x420 ;  /* 0x0000042000007802 */ /* 0x000fce0000000f00 */
[----:B------:R-:W-:Y:S05]  /*0410*/  CALL.REL.NOINC `($multiring$__internal_accurate_pow) ;  /* 0x0000006800347944 */ /* 0x000fea0003c00000 */
[----:B------:R-:W-:Y:S05]  /*0420*/  BSYNC.RECONVERGENT B0 ;  /* 0x0000000000007941 */ /* 0x000fea0003800200 */
.L_x_2:
[----:B------:R-:W-:Y:S01]  /*0430*/  DADD R18, R12, 2 ;  /* 0x400000000c127429 */ /* 0x000fe20000000000 */
[C---:B------:R-:W-:Y:S02]  /*0440*/  FSETP.NEU.AND P1, PT, R10.reuse, RZ, PT ;  /* 0x000000ff0a00720b */ /* 0x040fe40003f2d000 */
[----:B------:R-:W-:-:S07]  /*0450*/  FSETP.NEU.AND P0, PT, R10, 1, PT ;  /* 0x3f8000000a00780b */ /* 0x000fce0003f0d000 */
[----:B------:R-:W-:-:S04]  /*0460*/  LOP3.LUT R18, R19, 0x7ff00000, RZ, 0xc0, !PT ;  /* 0x7ff0000013127812 */ /* 0x000fc800078ec0ff */
[----:B------:R-:W-:Y:S02]  /*0470*/  ISETP.NE.AND P2, PT, R18, 0x7ff00000, PT ;  /* 0x7ff000001200780c */ /* 0x000fe40003f45270 */
[----:B------:R-:W-:-:S11]  /*0480*/  @!P1 CS2R R16, SRZ ;  /* 0x0000000000109805 */ /* 0x000fd6000001ff00 */
[----:B------:R-:W-:Y:S05]  /*0490*/  @P2 BRA `(.L_x_3) ;  /* 0x0000000000182947 */ /* 0x000fea0003800000 */
[----:B------:R-:W-:-:S13]  /*04a0*/  FSETP.NAN.AND P1, PT, R10, R10, PT ;  /* 0x0000000a0a00720b */ /* 0x000fda0003f28000 */
[----:B------:R-:W-:Y:S01]  /*04b0*/  @P1 DADD R16, R12, 2 ;  /* 0x400000000c101429 */ /* 0x000fe20000000000 */
[----:B------:R-:W-:Y:S10]  /*04c0*/  @P1 BRA `(.L_x_3) ;  /* 0x00000000000c1947 */ /* 0x000ff40003800000 */
[----:B------:R-:W-:-:S14]  /*04d0*/  DSETP.NEU.AND P1, PT, |R12|, +INF , PT ;  /* 0x7ff000000c00742a */ /* 0x000fdc0003f2d200 */
[----:B------:R-:W-:Y:S01]  /*04e0*/  @!P1 IMAD.MOV.U32 R16, RZ, RZ, 0x0 ;  /* 0x00000000ff109424 */ /* 0x000fe200078e00ff */
[----:B------:R-:W-:-:S07]  /*04f0*/  @!P1 MOV R17, 0x7ff00000 ;  /* 0x7ff0000000119802 */ /* 0x000fce0000000f00 */
.L_x_3:
[----:B------:R-:W-:Y:S01]  /*0500*/  FSEL R44, R16, RZ, P0 ;  /* 0x000000ff102c7208 */ /* 0x000fe20000000000 */
[----:B------:R-:W-:Y:S01]  /*0510*/  BSSY.RECONVERGENT B0, `(.L_x_4) ;  /* 0x000001b000007945 */ /* 0x000fe20003800200 */
[----:B------:R-:W-:Y:S01]  /*0520*/  FSEL R45, R17, 1.875, P0 ;  /* 0x3ff00000112d7808 */ /* 0x000fe20000000000 */
[----:B------:R-:W-:Y:S01]  /*0530*/  IMAD.MOV.U32 R17, RZ, RZ, 0x3fd80000 ;  /* 0x3fd80000ff117424 */ /* 0x000fe200078e00ff */
[----:B------:R-:W-:-:S04]  /*0540*/  MOV R16, 0x0 ;  /* 0x0000000000107802 */ /* 0x000fc80000000f00 */
[----:B------:R-:W-:-:S06]  /*0550*/  DADD R44, R36, R44 ;  /* 0x00000000242c7229 */ /* 0x000fcc000000002c */
[----:B------:R-:W0:Y:S04]  /*0560*/  MUFU.RSQ64H R19, R45 ;  /* 0x0000002d00137308 */ /* 0x000e280000001c00 */
[----:B------:R-:W-:-:S05]  /*0570*/  VIADD R18, R45, 0xfcb00000 ;  /* 0xfcb000002d127836 */ /* 0x000fca0000000000 */
[----:B------:R-:W-:Y:S01]  /*0580*/  ISETP.GE.U32.AND P0, PT, R18, 0x7ca00000, PT ;  /* 0x7ca000001200780c */ /* 0x000fe20003f06070 */
[----:B0-----:R-:W-:-:S08]  /*0590*/  DMUL R12, R18, R18 ;  /* 0x00000012120c7228 */ /* 0x001fd00000000000 */
[----:B------:R-:W-:-:S08]  /*05a0*/  DFMA R12, R44, -R12, 1 ;  /* 0x3ff000002c0c742b */ /* 0x000fd0000000080c */
[----:B------:R-:W-:Y:S02]  /*05b0*/  DFMA R16, R12, R16, 0.5 ;  /* 0x3fe000000c10742b */ /* 0x000fe40000000010 */
[----:B------:R-:W-:-:S08]  /*05c0*/  DMUL R12, R18, R12 ;  /* 0x0000000c120c7228 */ /* 0x000fd00000000000 */
[----:B------:R-:W-:-:S08]  /*05d0*/  DFMA R20, R16, R12, R18 ;  /* 0x0000000c1014722b */ /* 0x000fd00000000012 */
[----:B------:R-:W-:Y:S02]  /*05e0*/  DMUL R26, R44, R20 ;  /* 0x000000142c1a7228 */ /* 0x000fe40000000000 */
[----:B------:R-:W-:Y:S01]  /*05f0*/  IADD3 R13, PT, PT, R21, -0x100000, RZ ;  /* 0xfff00000150d7810 */ /* 0x000fe20007ffe0ff */
[----:B------:R-:W-:-:S05]  /*0600*/  IMAD.MOV.U32 R12, RZ, RZ, R20 ;  /* 0x000000ffff0c7224 */ /* 0x000fca00078e0014 */
[----:B------:R-:W-:-:S08]  /*0610*/  DFMA R28, R26, -R26, R44 ;  /* 0x8000001a1a1c722b */ /* 0x000fd0000000002c */
[----:B------:R-:W-:Y:S01]  /*0620*/  DFMA R16, R28, R12, R26 ;  /* 0x0000000c1c10722b */ /* 0x000fe2000000001a */
[----:B------:R-:W-:Y:S10]  /*0630*/  @!P0 BRA `(.L_x_5) ;  /* 0x0000000000208947 */ /* 0x000ff40003800000 */
[----:B------:R-:W-:Y:S01]  /*0640*/  MOV R16, R20 ;  /* 0x0000001400107202 */ /* 0x000fe20000000f00 */
[----:B------:R-:W-:Y:S01]  /*0650*/  IMAD.MOV.U32 R24, RZ, RZ, R28 ;  /* 0x000000ffff187224 */ /* 0x000fe200078e001c */
[----:B------:R-:W-:Y:S01]  /*0660*/  MOV R19, R27 ;  /* 0x0000001b00137202 */ /* 0x000fe20000000f00 */
[----:B------:R-:W-:Y:S01]  /*0670*/  IMAD.MOV.U32 R17, RZ, RZ, R13 ;  /* 0x000000ffff117224 */ /* 0x000fe200078e000d */
[----:B------:R-:W-:-:S07]  /*0680*/  MOV R0, 0x6a0 ;  /* 0x000006a000007802 */ /* 0x000fce0000000f00 */
[----:B------:R-:W-:Y:S05]  /*0690*/  CALL.REL.NOINC `($__internal_0_$__cuda_sm20_dsqrt_rn_f64_mediumpath_v1) ;  /* 0x0000005800e47944 */ /* 0x000fea0003c00000 */
[----:B------:R-:W-:Y:S01]  /*06a0*/  MOV R16, R20 ;  /* 0x0000001400107202 */ /* 0x000fe20000000f00 */
[----:B------:R-:W-:-:S07]  /*06b0*/  IMAD.MOV.U32 R17, RZ, RZ, R21 ;  /* 0x000000ffff117224 */ /* 0x000fce00078e0015 */
.L_x_5:
[----:B------:R-:W-:Y:S05]  /*06c0*/  BSYNC.RECONVERGENT B0 ;  /* 0x0000000000007941 */ /* 0x000fea0003800200 */
.L_x_4:
[----:B------:R-:W2:Y:S01]  /*06d0*/  LDG.E R8, desc[UR6][R38.64] ;  /* 0x0000000626087981 */ /* 0x000ea2000c1e1900 */
[----:B------:R-:W0:Y:S01]  /*06e0*/  S2UR UR5, SR_CgaCtaId ;  /* 0x00000000000579c3 */ /* 0x000e220000008800 */
[----:B------:R-:W-:Y:S01]  /*06f0*/  UMOV UR4, 0x400 ;  /* 0x0000040000047882 */ /* 0x000fe20000000000 */
[----:B------:R-:W-:Y:S01]  /*0700*/  F2F.F32.F64 R10, R16 ;  /* 0x00000010000a7310 */ /* 0x000fe20000301000 */
[----:B------:R-:W-:Y:S01]  /*0710*/  BSSY.RECONVERGENT B0, `(.L_x_6) ;  /* 0x0000008000007945 */ /* 0x000fe20003800200 */
[----:B------:R-:W-:Y:S01]  /*0720*/  MOV R0, 0x790 ;  /* 0x0000079000007802 */ /* 0x000fe20000000f00 */
[----:B0-----:R-:W-:-:S09]  /*0730*/  ULEA UR4, UR5, UR4, 0x18 ;  /* 0x0000000405047291 */ /* 0x001fd2000f8ec0ff */
[----:B------:R-:W2:Y:S02]  /*0740*/  LDS R13, [UR4+0x110] ;  /* 0x00011004ff0d7984 */ /* 0x000ea40008000800 */
[----:B--2---:R-:W-:-:S04]  /*0750*/  FADD R24, R13, -R8 ;  /* 0x800000080d187221 */ /* 0x004fc80000000000 */
[----:B------:R-:W0:Y:S02]  /*0760*/  F2F.F64.F32 R36, R24 ;  /* 0x0000001800247310 */ /* 0x000e240000201800 */
[----:B0-----:R-:W-:-:S11]  /*0770*/  DADD R40, -RZ, |R36| ;  /* 0x00000000ff287229 */ /* 0x001fd60000000524 */
[----:B------:R-:W-:Y:S05]  /*0780*/  CALL.REL.NOINC `($multiring$__internal_accurate_pow) ;  /* 0x0000006400587944 */ /* 0x000fea0003c00000 */
[----:B------:R-:W-:Y:S05]  /*0790*/  BSYNC.RECONVERGENT B0 ;  /* 0x0000000000007941 */ /* 0x000fea0003800200 */
.L_x_6:
[----:B------:R0:W5:Y:S01]  /*07a0*/  LDG.E R12, desc[UR6][R14.64] ;  /* 0x000000060e0c7981 */ /* 0x000162000c1e1900 */
[----:B------:R-:W-:Y:S01]  /*07b0*/  DADD R18, R36, 2 ;  /* 0x4000000024127429 */ /* 0x000fe20000000000 */
[----:B------:R-:W-:Y:S01]  /*07c0*/  FSETP.NEU.AND P0, PT, R24, RZ, PT ;  /* 0x000000ff1800720b */ /* 0x000fe20003f0d000 */
[----:B------:R-:W-:Y:S08]  /*07d0*/  BSSY.RECONVERGENT B0, `(.L_x_7) ;  /* 0x000000b000007945 */ /* 0x000ff00003800200 */
[----:B------:R-:W-:-:S04]  /*07e0*/  LOP3.LUT R18, R19, 0x7ff00000, RZ, 0xc0, !PT ;  /* 0x7ff0000013127812 */ /* 0x000fc800078ec0ff */
[----:B------:R-:W-:Y:S02]  /*07f0*/  ISETP.NE.AND P1, PT, R18, 0x7ff00000, PT ;  /* 0x7ff000001200780c */ /* 0x000fe40003f25270 */
[----:B------:R-:W-:-:S11]  /*0800*/  @!P0 CS2R R16, SRZ ;  /* 0x0000000000108805 */ /* 0x000fd6000001ff00 */
[----:B0-----:R-:W-:Y:S05]  /*0810*/  @P1 BRA `(.L_x_8) ;  /* 0x0000000000181947 */ /* 0x001fea0003800000 */
[----:B------:R-:W-:-:S13]  /*0820*/  FSETP.NAN.AND P0, PT, R24, R24, PT ;  /* 0x000000181800720b */ /* 0x000fda0003f08000 */
[----:B------:R-:W-:Y:S01]  /*0830*/  @P0 DADD R16, R36, 2 ;  /* 0x4000000024100429 */ /* 0x000fe20000000000 */
[----:B------:R-:W-:Y:S10]  /*0840*/  @P0 BRA `(.L_x_8) ;  /* 0x00000000000c0947 */ /* 0x000ff40003800000 */
[----:B------:R-:W-:-:S14]  /*0850*/  DSETP.NEU.AND P0, PT, |R36|, +INF , PT ;  /* 0x7ff000002400742a */ /* 0x000fdc0003f0d200 */
[----:B------:R-:W-:Y:S01]  /*0860*/  @!P0 MOV R16, 0x0 ;  /* 0x0000000000108802 */ /* 0x000fe20000000f00 */
[----:B------:R-:W-:-:S07]  /*0870*/  @!P0 IMAD.MOV.U32 R17, RZ, RZ, 0x7ff00000 ;  /* 0x7ff00000ff118424 */ /* 0x000fce00078e00ff */
.L_x_8:
[----:B------:R-:W-:Y:S05]  /*0880*/  BSYNC.RECONVERGENT B0 ;  /* 0x0000000000007941 */ /* 0x000fea0003800200 */
.L_x_7:
[----:B------:R-:W0:Y:S01]  /*0890*/  S2UR UR5, SR_CgaCtaId ;  /* 0x00000000000579c3 */ /* 0x000e220000008800 */
[----:B------:R-:W-:Y:S01]  /*08a0*/  UMOV UR4, 0x400 ;  /* 0x0000040000047882 */ /* 0x000fe20000000000 */
[----:B------:R-:W-:Y:S01]  /*08b0*/  FSETP.NEU.AND P0, PT, R24, 1, PT ;  /* 0x3f8000001800780b */ /* 0x000fe20003f0d000 */
[----:B------:R-:W-:Y:S01]  /*08c0*/  BSSY.RECONVERGENT B0, `(.L_x_9) ;  /* 0x000000a000007945 */ /* 0x000fe20003800200 */
[----:B------:R-:W-:Y:S02]  /*08d0*/  MOV R0, 0x960 ;  /* 0x0000096000007802 */ /* 0x000fe40000000f00 */
[----:B------:R-:W-:Y:S02]  /*08e0*/  FSEL R42, R16, RZ, P0 ;  /* 0x000000ff102a7208 */ /* 0x000fe40000000000 */
[----:B------:R-:W-:Y:S01]  /*08f0*/  FSEL R43, R17, 1.875, P0 ;  /* 0x3ff00000112b7808 */ /* 0x000fe20000000000 */
[----:B0-----:R-:W-:-:S09]  /*0900*/  ULEA UR4, UR5, UR4, 0x18 ;  /* 0x0000000405047291 */ /* 0x001fd2000f8ec0ff */
[----:B------:R-:W0:Y:S02]  /*0910*/  LDS R37, [UR4+0x114] ;  /* 0x00011404ff257984 */ /* 0x000e240008000800 */
[----:B0----5:R-:W-:-:S04]  /*0920*/  FADD R36, R37, -R12 ;  /* 0x8000000c25247221 */ /* 0x021fc80000000000 */
[----:B------:R-:W0:Y:S02]  /*0930*/  F2F.F64.F32 R38, R36 ;  /* 0x0000002400267310 */ /* 0x000e240000201800 */
[----:B0-----:R-:W-:-:S11]  /*0940*/  DADD R40, -RZ, |R38| ;  /* 0x00000000ff287229 */ /* 0x001fd60000000526 */
[----:B------:R-:W-:Y:S05]  /*0950*/  CALL.REL.NOINC `($multiring$__internal_accurate_pow) ;  /* 0x0000006000e47944 */ /* 0x000fea0003c00000 */
[----:B------:R-:W-:Y:S05]  /*0960*/  BSYNC.RECONVERGENT B0 ;  /* 0x0000000000007941 */ /* 0x000fea0003800200 */
.L_x_9:
[----:B------:R-:W-:Y:S01]  /*0970*/  DADD R18, R38, 2 ;  /* 0x4000000026127429 */ /* 0x000fe20000000000 */
[C---:B------:R-:W-:Y:S01]  /*0980*/  FSETP.NEU.AND P1, PT, R36.reuse, RZ, PT ;  /* 0x000000ff2400720b */ /* 0x040fe20003f2d000 */
[----:B------:R-:W-:Y:S01]  /*0990*/  BSSY.RECONVERGENT B0, `(.L_x_10) ;  /* 0x000000c000007945 */ /* 0x000fe20003800200 */
        /* <DEDUP_REMOVED lines=9> */
[----:B------:R-:W-:Y:S01]  /*0a30*/  @!P1 MOV R16, 0x0 ;  /* 0x0000000000109802 */ /* 0x000fe20000000f00 */
[----:B------:R-:W-:-:S07]  /*0a40*/  @!P1 IMAD.MOV.U32 R17, RZ, RZ, 0x7ff00000 ;  /* 0x7ff00000ff119424 */ /* 0x000fce00078e00ff */
.L_x_11:
[----:B------:R-:W-:Y:S05]  /*0a50*/  BSYNC.RECONVERGENT B0 ;  /* 0x0000000000007941 */ /* 0x000fea0003800200 */
.L_x_10:
[----:B------:R-:W-:Y:S01]  /*0a60*/  FSEL R44, R16, RZ, P0 ;  /* 0x000000ff102c7208 */ /* 0x000fe20000000000 */
[----:B------:R-:W-:Y:S01]  /*0a70*/  IMAD.MOV.U32 R20, RZ, RZ, 0x0 ;  /* 0x00000000ff147424 */ /* 0x000fe200078e00ff */
[----:B------:R-:W-:Y:S01]  /*0a80*/  FSEL R45, R17, 1.875, P0 ;  /* 0x3ff00000112d7808 */ /* 0x000fe20000000000 */
[----:B------:R-:W-:Y:S01]  /*0a90*/  BSSY.RECONVERGENT B0, `(.L_x_12) ;  /* 0x0000016000007945 */ /* 0x000fe20003800200 */
[----:B------:R-:W-:-:S04]  /*0aa0*/  MOV R21, 0x3fd80000 ;  /* 0x3fd8000000157802 */ /* 0x000fc80000000f00 */
[----:B------:R-:W-:-:S06]  /*0ab0*/  DADD R44, R42, R44 ;  /* 0x000000002a2c7229 */ /* 0x000fcc000000002c */
[----:B------:R-:W0:Y:S04]  /*0ac0*/  MUFU.RSQ64H R19, R45 ;  /* 0x0000002d00137308 */ /* 0x000e280000001c00 */
[----:B------:R-:W-:-:S04]  /*0ad0*/  IADD3 R18, PT, PT, R45, -0x3500000, RZ ;  /* 0xfcb000002d127810 */ /* 0x000fc80007ffe0ff */
[----:B------:R-:W-:Y:S02]  /*0ae0*/  ISETP.GE.U32.AND P0, PT, R18, 0x7ca00000, PT ;  /* 0x7ca000001200780c */ /* 0x000fe40003f06070 */
[----:B0-----:R-:W-:-:S08]  /*0af0*/  DMUL R16, R18, R18 ;  /* 0x0000001212107228 */ /* 0x001fd00000000000 */
[----:B------:R-:W-:-:S08]  /*0b00*/  DFMA R16, R44, -R16, 1 ;  /* 0x3ff000002c10742b */ /* 0x000fd00000000810 */
[----:B------:R-:W-:Y:S02]  /*0b10*/  DFMA R20, R16, R20, 0.5 ;  /* 0x3fe000001014742b */ /* 0x000fe40000000014 */
[----:B------:R-:W-:-:S08]  /*0b20*/  DMUL R16, R18, R16 ;  /* 0x0000001012107228 */ /* 0x000fd00000000000 */
[----:B------:R-:W-:-:S08]  /*0b30*/  DFMA R22, R20, R16, R18 ;  /* 0x000000101416722b */ /* 0x000fd00000000012 */
[----:B------:R-:W-:Y:S02]  /*0b40*/  DMUL R26, R44, R22 ;  /* 0x000000162c1a7228 */ /* 0x000fe40000000000 */
[----:B------:R-:W-:Y:S01]  /*0b50*/  VIADD R17, R23, 0xfff00000 ;  /* 0xfff0000017117836 */ /* 0x000fe20000000000 */
[----:B------:R-:W-:-:S05]  /*0b60*/  MOV R16, R22 ;  /* 0x0000001600107202 */ /* 0x000fca0000000f00 */
[----:B------:R-:W-:-:S08]  /*0b70*/  DFMA R28, R26, -R26, R44 ;  /* 0x8000001a1a1c722b */ /* 0x000fd0000000002c */
[----:B------:R-:W-:Y:S01]  /*0b80*/  DFMA R20, R28, R16, R26 ;  /* 0x000000101c14722b */ /* 0x000fe2000000001a */
[----:B------:R-:W-:Y:S10]  /*0b90*/  @!P0 BRA `(.L_x_13) ;  /* 0x0000000000148947 */ /* 0x000ff40003800000 */
[----:B------:R-:W-:Y:S01]  /*0ba0*/  IMAD.MOV.U32 R16, RZ, RZ, R22 ;  /* 0x000000ffff107224 */ /* 0x000fe200078e0016 */
[----:B------:R-:W-:Y:S01]  /*0bb0*/  MOV R24, R28 ;  /* 0x0000001c00187202 */ /* 0x000fe20000000f00 */
[----:B------:R-:W-:Y:S01]  /*0bc0*/  IMAD.MOV.U32 R19, RZ, RZ, R27 ;  /* 0x000000ffff137224 */ /* 0x000fe200078e001b */
[----:B------:R-:W-:-:S07]  /*0bd0*/  MOV R0, 0xbf0 ;  /* 0x00000bf000007802 */ /* 0x000fce0000000f00 */
[----:B------:R-:W-:Y:S05]  /*0be0*/  CALL.REL.NOINC `($__internal_0_$__cuda_sm20_dsqrt_rn_f64_mediumpath_v1) ;  /* 0x0000005400907944 */ /* 0x000fea0003c00000 */
.L_x_13:
[----:B------:R-:W-:Y:S05]  /*0bf0*/  BSYNC.RECONVERGENT B0 ;  /* 0x0000000000007941 */ /* 0x000fea0003800200 */
.L_x_12:
[----:B------:R-:W-:Y:S01]  /*0c00*/  FADD R24, R2, -R8 ;  /* 0x8000000802187221 */ /* 0x000fe20000000000 */
[----:B------:R-:W-:Y:S01]  /*0c10*/  F2F.F32.F64 R39, R20 ;  /* 0x0000001400277310 */ /* 0x000fe20000301000 */
[----:B------:R-:W-:Y:S01]  /*0c20*/  BSSY.RECONVERGENT B0, `(.L_x_14) ;  /* 0x0000005000007945 */ /* 0x000fe20003800200 */
[----:B------:R-:W-:-:S06]  /*0c30*/  MOV R0, 0xc70 ;  /* 0x00000c7000007802 */ /* 0x000fcc0000000f00 */
[----:B------:R-:W0:Y:S02]  /*0c40*/  F2F.F64.F32 R44, R24 ;  /* 0x00000018002c7310 */ /* 0x000e240000201800 */
[----:B0-----:R-:W-:-:S11]  /*0c50*/  DADD R40, -RZ, |R44| ;  /* 0x00000000ff287229 */ /* 0x001fd6000000052c */
[----:B------:R-:W-:Y:S05]  /*0c60*/  CALL.REL.NOINC `($multiring$__internal_accurate_pow) ;  /* 0x0000006000207944 */ /* 0x000fea0003c00000 */
[----:B------:R-:W-:Y:S05]  /*0c70*/  BSYNC.RECONVERGENT B0 ;  /* 0x0000000000007941 */ /* 0x000fea0003800200 */
.L_x_14:
[----:B------:R-:W-:Y:S01]  /*0c80*/  DADD R18, R44, 2 ;  /* 0x400000002c127429 */ /* 0x000fe20000000000 */
[----:B------:R-:W-:Y:S01]  /*0c90*/  FADD R36, R4, -R12 ;  /* 0x8000000c04247221 */ /* 0x000fe20000000000 */
[C---:B------:R-:W-:Y:S01]  /*0ca0*/  FSETP.NEU.AND P1, PT, R24.reuse, RZ, PT ;  /* 0x000000ff1800720b */ /* 0x040fe20003f2d000 */
[----:B------:R-:W-:Y:S01]  /*0cb0*/  BSSY.RECONVERGENT B0, `(.L_x_15) ;  /* 0x000000e000007945 */ /* 0x000fe20003800200 */
[----:B------:R-:W-:Y:S01]  /*0cc0*/  FSETP.NEU.AND P0, PT, R24, 1, PT ;  /* 0x3f8000001800780b */ /* 0x000fe20003f0d000 */
[----:B------:R-:W0:Y:S05]  /*0cd0*/  F2F.F64.F32 R42, R36 ;  /* 0x00000024002a7310 */ /* 0x000e2a0000201800 */
[----:B------:R-:W-:-:S04]  /*0ce0*/  LOP3.LUT R18, R19, 0x7ff00000, RZ, 0xc0, !PT ;  /* 0x7ff0000013127812 */ /* 0x000fc800078ec0ff */
[----:B------:R-:W-:Y:S02]  /*0cf0*/  ISETP.NE.AND P2, PT, R18, 0x7ff00000, PT ;  /* 0x7ff000001200780c */ /* 0x000fe40003f45270 */
[----:B------:R-:W-:Y:S01]  /*0d00*/  @!P1 CS2R R16, SRZ ;  /* 0x0000000000109805 */ /* 0x000fe2000001ff00 */
[----:B0-----:R-:W-:-:S10]  /*0d10*/  DADD R40, -RZ, |R42| ;  /* 0x00000000ff287229 */ /* 0x001fd4000000052a */
[----:B------:R-:W-:Y:S05]  /*0d20*/  @P2 BRA `(.L_x_16) ;  /* 0x0000000000182947 */ /* 0x000fea0003800000 */
[----:B------:R-:W-:-:S13]  /*0d30*/  FSETP.NAN.AND P1, PT, R24, R24, PT ;  /* 0x000000181800720b */ /* 0x000fda0003f28000 */
[----:B------:R-:W-:Y:S01]  /*0d40*/  @P1 DADD R16, R44, 2 ;  /* 0x400000002c101429 */ /* 0x000fe20000000000 */
[----:B------:R-:W-:Y:S10]  /*0d50*/  @P1 BRA `(.L_x_16) ;  /* 0x00000000000c1947 */ /* 0x000ff40003800000 */
[----:B------:R-:W-:-:S14]  /*0d60*/  DSETP.NEU.AND P1, PT, |R44|, +INF , PT ;  /* 0x7ff000002c00742a */ /* 0x000fdc0003f2d200 */
[----:B------:R-:W-:Y:S01]  /*0d70*/  @!P1 MOV R16, 0x0 ;  /* 0x0000000000109802 */ /* 0x000fe20000000f00 */
[----:B------:R-:W-:-:S07]  /*0d80*/  @!P1 IMAD.MOV.U32 R17, RZ, RZ, 0x7ff00000 ;  /* 0x7ff00000ff119424 */ /* 0x000fce00078e00ff */
.L_x_16:
[----:B------:R-:W-:Y:S05]  /*0d90*/  BSYNC.RECONVERGENT B0 ;  /* 0x0000000000007941 */ /* 0x000fea0003800200 */
.L_x_15:
[----:B------:R-:W-:Y:S01]  /*0da0*/  BSSY.RECONVERGENT B0, `(.L_x_17) ;  /* 0x0000005000007945 */ /* 0x000fe20003800200 */
[----:B------:R-:W-:Y:S02]  /*0db0*/  FSEL R44, R16, RZ, P0 ;  /* 0x000000ff102c7208 */ /* 0x000fe40000000000 */
[----:B------:R-:W-:Y:S02]  /*0dc0*/  FSEL R45, R17, 1.875, P0 ;  /* 0x3ff00000112d7808 */ /* 0x000fe40000000000 */
[----:B------:R-:W-:-:S07]  /*0dd0*/  MOV R0, 0xdf0 ;  /* 0x00000df000007802 */ /* 0x000fce0000000f00 */
[----:B------:R-:W-:Y:S05]  /*0de0*/  CALL.REL.NOINC `($multiring$__internal_accurate_pow) ;  /* 0x0000005c00c07944 */ /* 0x000fea0003c00000 */
[----:B------:R-:W-:Y:S05]  /*0df0*/  BSYNC.RECONVERGENT B0 ;  /* 0x0000000000007941 */ /* 0x000fea0003800200 */
.L_x_17:
        /* <DEDUP_REMOVED lines=14> */
.L_x_19:
[----:B------:R-:W-:Y:S05]  /*0ee0*/  BSYNC.RECONVERGENT B0 ;  /* 0x0000000000007941 */ /* 0x000fea0003800200 */
.L_x_18:
        /* <DEDUP_REMOVED lines=29> */
.L_x_21:
[----:B------:R-:W-:Y:S05]  /*10c0*/  BSYNC.RECONVERGENT B0 ;  /* 0x0000000000007941 */ /* 0x000fea0003800200 */
.L_x_20:
[----:B------:R-:W-:Y:S01]  /*10d0*/  FADD R24, -R13, R7 ;  /* 0x000000070d187221 */ /* 0x000fe20000000100 */
[----:B------:R-:W-:Y:S01]  /*10e0*/  F2F.F32.F64 R36, R26 ;  /* 0x0000001a00247310 */ /* 0x000fe20000301000 */
[----:B------:R-:W-:Y:S01]  /*10f0*/  BSSY.RECONVERGENT B0, `(.L_x_22) ;  /* 0x0000005000007945 */ /* 0x000fe20003800200 */
[----:B------:R-:W-:-:S06]  /*1100*/  MOV R0, 0x1140 ;  /* 0x0000114000007802 */ /* 0x000fcc0000000f00 */
[----:B------:R-:W0:Y:S02]  /*1110*/  F2F.F64.F32 R44, R24 ;  /* 0x00000018002c7310 */ /* 0x000e240000201800 */
[----:B0-----:R-:W-:-:S11]  /*1120*/  DADD R40, -RZ, |R44| ;  /* 0x00000000ff287229 */ /* 0x001fd6000000052c */
[----:B------:R-:W-:Y:S05]  /*1130*/  CALL.REL.NOINC `($multiring$__internal_accurate_pow) ;  /* 0x0000005800ec7944 */ /* 0x000fea0003c00000 */
[----:B------:R-:W-:Y:S05]  /*1140*/  BSYNC.RECONVERGENT B0 ;  /* 0x0000000000007941 */ /* 0x000fea0003800200 */
.L_x_22:
[----:B------:R-:W-:Y:S01]  /*1150*/  DADD R18, R44, 2 ;  /* 0x400000002c127429 */ /* 0x000fe20000000000 */
[----:B------:R-:W-:Y:S01]  /*1160*/  FADD R38, -R37, R9 ;  /* 0x0000000925267221 */ /* 0x000fe20000000100 */
[C---:B------:R-:W-:Y:S02]  /*1170*/  FSETP.NEU.AND P1, PT, R24.reuse, RZ, PT ;  /* 0x000000ff1800720b */ /* 0x040fe40003f2d000 */
        /* <DEDUP_REMOVED lines=13> */
.L_x_23:
[----:B------:R-:W-:Y:S01]  /*1250*/  BSSY.RECONVERGENT B0, `(.L_x_24) ;  /* 0x0000005000007945 */ /* 0x000fe20003800200 */
[----:B------:R-:W-:Y:S02]  /*1260*/  FSEL R44, R16, RZ, P0 ;  /* 0x000000ff102c7208 */ /* 0x000fe40000000000 */
[----:B------:R-:W-:Y:S02]  /*1270*/  FSEL R45, R17, 1.875, P0 ;  /* 0x3ff00000112d7808 */ /* 0x000fe40000000000 */
[----:B------:R-:W-:-:S07]  /*1280*/  MOV R0, 0x12a0 ;  /* 0x000012a000007802 */ /* 0x000fce0000000f00 */
[----:B------:R-:W-:Y:S05]  /*1290*/  CALL.REL.NOINC `($multiring$__internal_accurate_pow) ;  /* 0x0000005800947944 */ /* 0x000fea0003c00000 */
[----:B------:R-:W-:Y:S05]  /*12a0*/  BSYNC.RECONVERGENT B0 ;  /* 0x0000000000007941 */ /* 0x000fea0003800200 */
.L_x_24:
        /* <DEDUP_REMOVED lines=13> */
.L_x_25:
        /* <DEDUP_REMOVED lines=31> */
.L_x_27:
[----:B------:R-:W-:Y:S05]  /*1570*/  BSYNC.RECONVERGENT B0 ;  /* 0x0000000000007941 */ /* 0x000fea0003800200 */
.L_x_26:
[----:B------:R-:W-:Y:S01]  /*1580*/  FADD R2, R2, -R13 ;  /* 0x8000000d02027221 */ /* 0x000fe20000000000 */
[----:B------:R-:W-:Y:S01]  /*1590*/  BSSY.RECONVERGENT B0, `(.L_x_28) ;  /* 0x0000006000007945 */ /* 0x000fe20003800200 */
[----:B------:R-:W-:Y:S01]  /*15a0*/  F2F.F32.F64 R13, R16 ;  /* 0x00000010000d7310 */ /* 0x000fe20000301000 */
[----:B------:R-:W-:-:S07]  /*15b0*/  MOV R0, 0x15f0 ;  /* 0x000015f000007802 */ /* 0x000fce0000000f00 */
[----:B------:R-:W0:Y:S02]  /*15c0*/  F2F.F64.F32 R42, R2 ;  /* 0x00000002002a7310 */ /* 0x000e240000201800 */
[----:B0-----:R-:W-:-:S11]  /*15d0*/  DADD R40, -RZ, |R42| ;  /* 0x00000000ff287229 */ /* 0x001fd6000000052a */
[----:B------:R-:W-:Y:S05]  /*15e0*/  CALL.REL.NOINC `($multiring$__internal_accurate_pow) ;  /* 0x0000005400c07944 */ /* 0x000fea0003c00000 */
[----:B------:R-:W-:Y:S05]  /*15f0*/  BSYNC.RECONVERGENT B0 ;  /* 0x0000000000007941 */ /* 0x000fea0003800200 */
.L_x_28:
[----:B------:R-:W-:Y:S01]  /*1600*/  DADD R18, R42, 2 ;  /* 0x400000002a127429 */ /* 0x000fe20000000000 */
[----:B------:R-:W-:Y:S01]  /*1610*/  FADD R4, R4, -R37 ;  /* 0x8000002504047221 */ /* 0x000fe20000000000 */
        /* <DEDUP_REMOVED lines=14> */
.L_x_29:
[----:B------:R-:W-:Y:S01]  /*1700*/  BSSY.RECONVERGENT B0, `(.L_x_30) ;  /* 0x0000005000007945 */ /* 0x000fe20003800200 */
[----:B------:R-:W-:Y:S02]  /*1710*/  FSEL R42, R16, RZ, P0 ;  /* 0x000000ff102a7208 */ /* 0x000fe40000000000 */
[----:B------:R-:W-:Y:S02]  /*1720*/  FSEL R43, R17, 1.875, P0 ;  /* 0x3ff00000112b7808 */ /* 0x000fe40000000000 */
[----:B------:R-:W-:-:S07]  /*1730*/  MOV R0, 0x1750 ;  /* 0x0000175000007802 */ /* 0x000fce0000000f00 */
[----:B------:R-:W-:Y:S05]  /*1740*/  CALL.REL.NOINC `($multiring$__internal_accurate_pow) ;  /* 0x0000005400687944 */ /* 0x000fea0003c00000 */
[----:B------:R-:W-:Y:S05]  /*1750*/  BSYNC.RECONVERGENT B0 ;  /* 0x0000000000007941 */ /* 0x000fea0003800200 */
.L_x_30:
        /* <DEDUP_REMOVED lines=13> */
.L_x_31:
        /* <DEDUP_REMOVED lines=25> */
.L_x_33:
[----:B------:R-:W-:Y:S05]  /*19c0*/  BSYNC.RECONVERGENT B0 ;  /* 0x0000000000007941 */ /* 0x000fea0003800200 */
.L_x_32:
        /* <DEDUP_REMOVED lines=8> */
.L_x_34:
[----:B------:R-:W-:Y:S01]  /*1a50*/  DADD R18, R42, 2 ;  /* 0x400000002a127429 */ /* 0x000fe20000000000 */
[----:B------:R-:W-:Y:S01]  /*1a60*/  FADD R9, -R12, R9 ;  /* 0x000000090c097221 */ /* 0x000fe20000000100 */
        /* <DEDUP_REMOVED lines=15> */
.L_x_36:
[----:B------:R-:W-:Y:S05]  /*1b60*/  BSYNC.RECONVERGENT B0 ;  /* 0x0000000000007941 */ /* 0x000fea0003800200 */
.L_x_35:
[----:B------:R-:W-:Y:S01]  /*1b70*/  BSSY.RECONVERGENT B0, `(.L_x_37) ;  /* 0x0000005000007945 */ /* 0x000fe20003800200 */
[----:B------:R-:W-:Y:S02]  /*1b80*/  FSEL R42, R16, RZ, P0 ;  /* 0x000000ff102a7208 */ /* 0x000fe40000000000 */
[----:B------:R-:W-:Y:S02]  /*1b90*/  FSEL R43, R17, 1.875, P0 ;  /* 0x3ff00000112b7808 */ /* 0x000fe40000000000 */
[----:B------:R-:W-:-:S07]  /*1ba0*/  MOV R0, 0x1bc0 ;  /* 0x00001bc000007802 */ /* 0x000fce0000000f00 */
[----:B------:R-:W-:Y:S05]  /*1bb0*/  CALL.REL.NOINC `($multiring$__internal_accurate_pow) ;  /* 0x00000050004c7944 */ /* 0x000fea0003c00000 */
[----:B------:R-:W-:Y:S05]  /*1bc0*/  BSYNC.RECONVERGENT B0 ;  /* 0x0000000000007941 */ /* 0x000fea0003800200 */
.L_x_37:
        /* <DEDUP_REMOVED lines=14> */
.L_x_39:
[----:B------:R-:W-:Y:S05]  /*1cb0*/  BSYNC.RECONVERGENT B0 ;  /* 0x0000000000007941 */ /* 0x000fea0003800200 */
.L_x_38:
        /* <DEDUP_REMOVED lines=25> */
.L_x_41:
[----:B------:R-:W-:Y:S05]  /*1e50*/  BSYNC.RECONVERGENT B0 ;  /* 0x0000000000007941 */ /* 0x000fea0003800200 */
.L_x_40:
[----:B------:R-:W0:Y:S01]  /*1e60*/  F2F.F32.F64 R21, R20 ;  /* 0x0000001400157310 */ /* 0x000e220000301000 */
[----:B------:R-:W-:Y:S01]  /*1e70*/  FMUL R13, R36, R13 ;  /* 0x0000000d240d7220 */ /* 0x000fe20000400000 */
[----:B------:R-:W-:Y:S01]  /*1e80*/  FSETP.NEU.AND P0, PT, R12, RZ, PT ;  /* 0x000000ff0c00720b */ /* 0x000fe20003f0d000 */
[----:B------:R-:W1:Y:S01]  /*1e90*/  LDC.64 R16, c[0x0][0x398] ;  /* 0x0000e600ff107b82 */ /* 0x000e620000000a00 */
[----:B------:R-:W-:Y:S01]  /*1ea0*/  UMOV UR4, 0x9999999a ;  /* 0x9999999a00047882 */ /* 0x000fe20000000000 */
[----:B------:R-:W-:Y:S01]  /*1eb0*/  FFMA R13, R10, R39, R13 ;  /* 0x000000270a0d7223 */ /* 0x000fe2000000000d */
[----:B------:R-:W-:Y:S01]  /*1ec0*/  FSETP.EQ.OR P0, PT, R8, RZ, !P0 ;  /* 0x000000ff0800720b */ /* 0x000fe20004702400 */
[----:B------:R-:W-:Y:S02]  /*1ed0*/  UMOV UR5, 0x3fc99999 ;  /* 0x3fc9999900057882 */ /* 0x000fe40000000000 */
[----:B0-----:R-:W-:-:S04]  /*1ee0*/  FFMA R2, -R2, R21, R13 ;  /* 0x0000001502027223 */ /* 0x001fc8000000010d */
[----:B------:R-:W0:Y:S06]  /*1ef0*/  F2F.F64.F32 R12, R2 ;  /* 0x00000002000c7310 */ /* 0x000e2c0000201800 */
[----:B0-----:R-:W-:Y:S01]  /*1f00*/  DSETP.GEU.OR P0, PT, R12, UR4, P0 ;  /* 0x000000040c007e2a */ /* 0x001fe2000870e400 */
[C---:B-1----:R-:W-:Y:S02]  /*1f10*/  IMAD.WIDE.U32 R12, R25.reuse, 0x4, R16 ;  /* 0x00000004190c7825 */ /* 0x042fe400078e0010 */
[----:B------:R-:W0:Y:S11]  /*1f20*/  LDC.64 R16, c[0x0][0x3a0] ;  /* 0x0000e800ff107b82 */ /* 0x000e360000000a00 */
[----:B------:R1:W-:Y:S04]  /*1f30*/  @!P0 STG.E desc[UR6][R12.64], R8 ;  /* 0x000000080c008986 */ /* 0x0003e8000c101906 */
[----:B------:R-:W2:Y:S01]  /*1f40*/  @!P0 LDG.E R15, desc[UR6][R14.64] ;  /* 0x000000060e0f8981 */ /* 0x000ea2000c1e1900 */
[----:B0-----:R-:W-:Y:S01]  /*1f50*/  IMAD.WIDE.U32 R44, R25, 0x4, R16 ;  /* 0x00000004192c7825 */ /* 0x001fe200078e0010 */
[----:B------:R-:W0:Y:S04]  /*1f60*/  S2UR UR8, SR_CgaCtaId ;  /* 0x00000000000879c3 */ /* 0x000e280000008800 */
[----:B--2---:R1:W-:Y:S04]  /*1f70*/  @!P0 STG.E desc[UR6][R44.64], R15 ;  /* 0x0000000f2c008986 */ /* 0x0043e8000c101906 */
[----:B------:R1:W-:Y:S04]  /*1f80*/  @P0 STG.E desc[UR6][R12.64], RZ ;  /* 0x000000ff0c000986 */ /* 0x0003e8000c101906 */
[----:B------:R1:W-:Y:S01]  /*1f90*/  @P0 STG.E desc[UR6][R44.64], RZ ;  /* 0x000000ff2c000986 */ /* 0x0003e2000c101906 */
[----:B------:R-:W-:Y:S06]  /*1fa0*/  BAR.SYNC.DEFER_BLOCKING 0x0 ;  /* 0x0000000000007b1d */ /* 0x000fec0000010000 */
[----:B------:R-:W2:Y:S01]  /*1fb0*/  LDG.E R0, desc[UR6][R12.64] ;  /* 0x000000060c007981 */ /* 0x000ea2000c1e1900 */
[----:B------:R-:W-:Y:S01]  /*1fc0*/  UMOV UR5, 0x400 ;  /* 0x0000040000057882 */ /* 0x000fe20000000000 */
[----:B------:R-:W-:Y:S01]  /*1fd0*/  BSSY.RECONVERGENT B0, `(.L_x_42) ;  /* 0x0000008000007945 */ /* 0x000fe20003800200 */
[----:B0-----:R-:W-:-:S09]  /*1fe0*/  ULEA UR9, UR8, UR5, 0x18 ;  /* 0x0000000508097291 */ /* 0x001fd2000f8ec0ff */
[----:B------:R-:W-:Y:S01]  /*1ff0*/  STS [UR9+0x118], RZ ;  /* 0x000118ffff007988 */ /* 0x000fe20008000809 */
[----:B--2---:R-:W-:-:S13]  /*2000*/  FSETP.NEU.AND P0, PT, R0, RZ, PT ;  /* 0x000000ff0000720b */ /* 0x004fda0003f0d000 */
[----:B-1----:R-:W-:Y:S05]  /*2010*/  @!P0 BRA `(.L_x_43) ;  /* 0x00000000000c8947 */ /* 0x002fea0003800000 */
[----:B------:R-:W-:-:S04]  /*2020*/  UIADD3 UR4, UPT, UPT, UR5, 0x118, URZ ;  /* 0x0000011805047890 */ /* 0x000fc8000fffe0ff */
[----:B------:R-:W-:-:S09]  /*2030*/  ULEA UR4, UR8, UR4, 0x18 ;  /* 0x0000000408047291 */ /* 0x000fd2000f8ec0ff */
[----:B------:R-:W-:Y:S03]  /*2040*/  ATOMS.POPC.INC.32 RZ, [UR4] ;  /* 0x00000000ffff7f8c */ /* 0x000fe6000d800004 */
.L_x_43:
[----:B------:R-:W-:Y:S05]  /*2050*/  BSYNC.RECONVERGENT B0 ;  /* 0x0000000000007941 */ /* 0x000fea0003800200 */
.L_x_42:
[----:B------:R-:W-:Y:S08]  /*2060*/  BAR.SYNC.DEFER_BLOCKING 0x0 ;  /* 0x0000000000007b1d */ /* 0x000ff00000010000 */
[----:B------:R-:W0:Y:S01]  /*2070*/  LDC R0, c[0x0][0x438] ;  /* 0x00010e00ff007b82 */ /* 0x000e220000000800 */
[----:B------:R-:W1:Y:S01]  /*2080*/  LDS R24, [UR9+0x118] ;  /* 0x00011809ff187984 */ /* 0x000e620008000800 */
[----:B0-----:R-:W-:-:S04]  /*2090*/  SHF.L.U32 R0, R0, 0x2, RZ ;  /* 0x0000000200007819 */ /* 0x001fc800000006ff */
[----:B------:R-:W-:-:S04]  /*20a0*/  ISETP.GE.U32.AND P0, PT, R5, R0, PT ;  /* 0x000000000500720c */ /* 0x000fc80003f06070 */
[----:B-1----:R-:W-:-:S13]  /*20b0*/  ISETP.LT.U32.OR P0, PT, R24, 0x8, P0 ;  /* 0x000000081800780c */ /* 0x002fda0000701470 */
[----:B------:R-:W-:Y:S05]  /*20c0*/  @P0 EXIT ;  /* 0x000000000000094d */ /* 0x000fea0003800000 */
[----:B------:R-:W0:Y:S01]  /*20d0*/  LDCU.64 UR4, c[0x0][0x398] ;  /* 0x00007300ff0477ac */ /* 0x000e220008000a00 */
[----:B------:R-:W-:-:S04]  /*20e0*/  IADD3 R0, P0, PT, R3, R6, RZ ;  /* 0x0000000603007210 */ /* 0x000fc80007f1e0ff */
[----:B------:R-:W-:Y:S01]  /*20f0*/  SHF.L.U32 R4, R0, 0x2, RZ ;  /* 0x0000000200047819 */ /* 0x000fe200000006ff */
[----:B------:R-:W-:-:S05]  /*2100*/  IMAD.X R3, RZ, RZ, RZ, P0 ;  /* 0x000000ffff037224 */ /* 0x000fca00000e06ff */
[----:B------:R-:W-:Y:S02]  /*2110*/  SHF.L.U64.HI R0, R0, 0x2, R3 ;  /* 0x0000000200007819 */ /* 0x000fe40000010203 */
[----:B0-----:R-:W-:-:S04]  /*2120*/  IADD3 R2, P0, PT, R4, UR4, RZ ;  /* 0x0000000404027c10 */ /* 0x001fc8000ff1e0ff */
[----:B------:R-:W-:-:S05]  /*2130*/  IADD3.X R3, PT, PT, R0, UR5, RZ, P0, !PT ;  /* 0x0000000500037c10 */ /* 0x000fca00087fe4ff */
[----:B------:R-:W2:Y:S01]  /*2140*/  LDG.E R2, desc[UR6][R2.64] ;  /* 0x0000000602027981 */ /* 0x000ea2000c1e1900 */
[C---:B------:R-:W-:Y:S01]  /*2150*/  IMAD.SHL.U32 R23, R6.reuse, 0x4, RZ ;  /* 0x0000000406177824 */ /* 0x040fe200078e00ff */
[----:B------:R-:W-:Y:S01]  /*2160*/  LOP3.LUT R15, R6, 0x1f, RZ, 0xc0, !PT ;  /* 0x0000001f060f7812 */ /* 0x000fe200078ec0ff */
[----:B------:R-:W-:Y:S03]  /*2170*/  BSSY.RECONVERGENT B0, `(.L_x_44) ;  /* 0x000001c000007945 */ /* 0x000fe60003800200 */
[----:B------:R-:W-:Y:S02]  /*2180*/  ISETP.GT.U32.AND P0, PT, R15, 0xf, PT ;  /* 0x0000000f0f00780c */ /* 0x000fe40003f04070 */
[C---:B------:R-:W-:Y:S02]  /*2190*/  LOP3.LUT R22, R23.reuse, 0xf80, RZ, 0xc0, !PT ;  /* 0x00000f8017167812 */ /* 0x040fe400078ec0ff */
[----:B------:R-:W-:-:S02]  /*21a0*/  LOP3.LUT R5, R23, 0x7c, RZ, 0xc0, !PT ;  /* 0x0000007c17057812 */ /* 0x000fc400078ec0ff */
[----:B------:R-:W-:-:S05]  /*21b0*/  IADD3 R10, PT, PT, R22, UR9, RZ ;  /* 0x00000009160a7c10 */ /* 0x000fca000fffe0ff */
[----:B------:R-:W-:Y:S01]  /*21c0*/  IMAD.IADD R10, R10, 0x1, R5 ;  /* 0x000000010a0a7824 */ /* 0x000fe200078e0205 */
[----:B--2---:R0:W-:Y:S01]  /*21d0*/  STS [R23+UR9], R2 ;  /* 0x0000000217007988 */ /* 0x0041e20008000809 */
[----:B------:R-:W-:Y:S05]  /*21e0*/  @P0 BRA `(.L_x_45) ;  /* 0x0000000000500947 */ /* 0x000fea0003800000 */
[----:B0-----:R-:W-:Y:S04]  /*21f0*/  LDS R2, [R10+0x40] ;  /* 0x000040000a027984 */ /* 0x001fe80000000800 */
[----:B------:R-:W0:Y:S02]  /*2200*/  LDS R3, [R10] ;  /* 0x000000000a037984 */ /* 0x000e240000000800 */
[----:B0-----:R-:W-:-:S05]  /*2210*/  FADD R3, R2, R3 ;  /* 0x0000000302037221 */ /* 0x001fca0000000000 */
[----:B------:R-:W-:Y:S04]  /*2220*/  STS [R10], R3 ;  /* 0x000000030a007388 */ /* 0x000fe80000000800 */
[----:B------:R-:W-:Y:S04]  /*2230*/  LDS R2, [R10+0x20] ;  /* 0x000020000a027984 */ /* 0x000fe80000000800 */
        /* <DEDUP_REMOVED lines=14> */
[----:B------:R1:W-:Y:S02]  /*2320*/  STS [R10], R3 ;  /* 0x000000030a007388 */ /* 0x0003e40000000800 */
.L_x_45:
[----:B------:R-:W-:Y:S05]  /*2330*/  BSYNC.RECONVERGENT B0 ;  /* 0x0000000000007941 */ /* 0x000fea0003800200 */
.L_x_44:
[----:B------:R-:W2:Y:S01]  /*2340*/  LDC.64 R20, c[0x0][0x3a8] ;  /* 0x0000ea00ff147b82 */ /* 0x000ea20000000a00 */
[----:B------:R-:W-:Y:S01]  /*2350*/  ISETP.GT.U32.AND P1, PT, R6, 0x1f, PT ;  /* 0x0000001f0600780c */ /* 0x000fe20003f24070 */
[----:B0-----:R0:W3:Y:S01]  /*2360*/  LDS R2, [R22+UR9] ;  /* 0x0000000916027984 */ /* 0x0010e20008000800 */
[----:B------:R-:W-:Y:S01]  /*2370*/  IADD3 R7, PT, PT, R23, UR9, RZ ;  /* 0x0000000917077c10 */ /* 0x000fe2000fffe0ff */
[----:B------:R-:W-:Y:S01]  /*2380*/  BSSY.RECONVERGENT B0, `(.L_x_46) ;  /* 0x0000024000007945 */ /* 0x000fe20003800200 */
[----:B------:R-:W-:-:S03]  /*2390*/  LEA R9, R15, UR9, 0x2 ;  /* 0x000000090f097c11 */ /* 0x000fc6000f8e10ff */
[----:B------:R-:W-:Y:S02]  /*23a0*/  IMAD R7, R6, 0x7c, R7 ;  /* 0x0000007c06077824 */ /* 0x000fe400078e0207 */
[----:B--2---:R-:W-:Y:S01]  /*23b0*/  IMAD.WIDE.U32 R20, R11, 0x4, R20 ;  /* 0x000000040b147825 */ /* 0x004fe200078e0014 */
[----:B------:R-:W-:Y:S06]  /*23c0*/  BAR.SYNC.DEFER_BLOCKING 0x0 ;  /* 0x0000000000007b1d */ /* 0x000fec0000010000 */
[----:B0--3--:R-:W-:Y:S05]  /*23d0*/  @P1 BRA `(.L_x_47) ;  /* 0x0000000000781947 */ /* 0x009fea0003800000 */
[----:B------:R-:W-:Y:S01]  /*23e0*/  ISETP.GT.U32.AND P2, PT, R6, 0x1, PT ;  /* 0x000000010600780c */ /* 0x000fe20003f44070 */
[----:B------:R-:W-:Y:S01]  /*23f0*/  IMAD.MOV.U32 R2, RZ, RZ, RZ ;  /* 0x000000ffff027224 */ /* 0x000fe200078e00ff */
[----:B------:R-:W-:Y:S11]  /*2400*/  BSSY.RECONVERGENT B1, `(.L_x_48) ;  /* 0x0000018000017945 */ /* 0x000ff60003800200 */
[----:B------:R-:W0:Y:S04]  /*2410*/  @!P2 LDS R2, [R7] ;  /* 0x000000000702a984 */ /* 0x000e280000000800 */
[----:B0-----:R0:W-:Y:S01]  /*2420*/  STS [R23+UR9], R2 ;  /* 0x0000000217007988 */ /* 0x0011e20008000809 */
[----:B------:R-:W-:Y:S05]  /*2430*/  @P0 BRA `(.L_x_49) ;  /* 0x0000000000500947 */ /* 0x000fea0003800000 */
[----:B0-----:R-:W-:Y:S04]  /*2440*/  LDS R2, [R9+0x40] ;  /* 0x0000400009027984 */ /* 0x001fe80000000800 */
[----:B-1----:R-:W0:Y:S02]  /*2450*/  LDS R3, [R9] ;  /* 0x0000000009037984 */ /* 0x002e240000000800 */
        /* <DEDUP_REMOVED lines=18> */
.L_x_49:
[----:B------:R-:W-:Y:S05]  /*2580*/  BSYNC.RECONVERGENT B1 ;  /* 0x0000000000017941 */ /* 0x000fea0003800200 */
.L_x_48:
[----:B-1----:R-:W1:Y:S01]  /*2590*/  LDS R3, [UR9] ;  /* 0x00000009ff037984 */ /* 0x002e620008000800 */
[----:B------:R-:W-:-:S13]  /*25a0*/  ISETP.NE.AND P2, PT, R6, RZ, PT ;  /* 0x000000ff0600720c */ /* 0x000fda0003f45270 */
[----:B-1----:R3:W-:Y:S02]  /*25b0*/  @!P2 STG.E desc[UR6][R20.64], R3 ;  /* 0x000000031400a986 */ /* 0x0027e4000c101906 */
.L_x_47:
[----:B------:R-:W-:Y:S05]  /*25c0*/  BSYNC.RECONVERGENT B0 ;  /* 0x0000000000007941 */ /* 0x000fea0003800200 */
.L_x_46:
[----:B------:R-:W0:Y:S02]  /*25d0*/  LDCU.64 UR4, c[0x0][0x3a0] ;  /* 0x00007400ff0477ac */ /* 0x000e240008000a00 */
[----:B0-2---:R-:W-:-:S04]  /*25e0*/  IADD3 R2, P2, PT, R4, UR4, RZ ;  /* 0x0000000404027c10 */ /* 0x005fc8000ff5e0ff */
[----:B-1-3--:R-:W-:-:S05]  /*25f0*/  IADD3.X R3, PT, PT, R0, UR5, RZ, P2, !PT ;  /* 0x0000000500037c10 */ /* 0x00afca00097fe4ff */
[----:B------:R-:W2:Y:S01]  /*2600*/  LDG.E R2, desc[UR6][R2.64] ;  /* 0x0000000602027981 */ /* 0x000ea2000c1e1900 */
[----:B------:R-:W-:Y:S03]  /*2610*/  BSSY.RECONVERGENT B0, `(.L_x_50) ;  /* 0x0000017000007945 */ /* 0x000fe60003800200 */
        /* <DEDUP_REMOVED lines=22> */
.L_x_51:
[----:B------:R-:W-:Y:S05]  /*2780*/  BSYNC.RECONVERGENT B0 ;  /* 0x0000000000007941 */ /* 0x000fea0003800200 */
.L_x_50:
[----:B------:R-:W2:Y:S01]  /*2790*/  LDC.64 R18, c[0x0][0x3b0] ;  /* 0x0000ec00ff127b82 */ /* 0x000ea20000000a00 */
[----:B0-----:R0:W3:Y:S01]  /*27a0*/  LDS R2, [R22+UR9] ;  /* 0x0000000916027984 */ /* 0x0010e20008000800 */
[----:B------:R-:W-:Y:S01]  /*27b0*/  BSSY.RECONVERGENT B0, `(.L_x_52) ;  /* 0x0000022000007945 */ /* 0x000fe20003800200 */
[----:B--2---:R-:W-:-:S05]  /*27c0*/  IMAD.WIDE.U32 R18, R11, 0x4, R18 ;  /* 0x000000040b127825 */ /* 0x004fca00078e0012 */
[----:B------:R-:W-:Y:S06]  /*27d0*/  BAR.SYNC.DEFER_BLOCKING 0x0 ;  /* 0x0000000000007b1d */ /* 0x000fec0000010000 */
[----:B0--3--:R-:W-:Y:S05]  /*27e0*/  @P1 BRA `(.L_x_53) ;  /* 0x0000000000781947 */ /* 0x009fea0003800000 */
[----:B------:R-:W-:Y:S01]  /*27f0*/  ISETP.GT.U32.AND P1, PT, R6, 0x1, PT ;  /* 0x000000010600780c */ /* 0x000fe20003f24070 */
[----:B------:R-:W-:Y:S01]  /*2800*/  BSSY.RECONVERGENT B1, `(.L_x_54) ;  /* 0x0000019000017945 */ /* 0x000fe20003800200 */
[----:B------:R-:W-:-:S11]  /*2810*/  MOV R2, RZ ;  /* 0x000000ff00027202 */ /* 0x000fd60000000f00 */
        /* <DEDUP_REMOVED lines=23> */
.L_x_55:
[----:B------:R-:W-:Y:S05]  /*2990*/  BSYNC.RECONVERGENT B1 ;  /* 0x0000000000017941 */ /* 0x000fea0003800200 */
.L_x_54:
[----:B-1----:R-:W1:Y:S01]  /*29a0*/  LDS R3, [UR9] ;  /* 0x00000009ff037984 */ /* 0x002e620008000800 */
[----:B------:R-:W-:-:S13]  /*29b0*/  ISETP.NE.AND P0, PT, R6, RZ, PT ;  /* 0x000000ff0600720c */ /* 0x000fda0003f05270 */
[----:B-1----:R3:W-:Y:S02]  /*29c0*/  @!P0 STG.E desc[UR6][R18.64], R3 ;  /* 0x0000000312008986 */ /* 0x0027e4000c101906 */
.L_x_53:
[----:B------:R-:W-:Y:S05]  /*29d0*/  BSYNC.RECONVERGENT B0 ;  /* 0x0000000000007941 */ /* 0x000fea0003800200 */
.L_x_52:
[----:B------:R-:W4:Y:S08]  /*29e0*/  LDC.64 R38, c[0x0][0x408] ;  /* 0x00010200ff267b82 */ /* 0x000f300000000a00 */
[----:B------:R-:W5:Y:S08]  /*29f0*/  LDC.64 R36, c[0x0][0x410] ;  /* 0x00010400ff247b82 */ /* 0x000f700000000a00 */
[----:B------:R-:W5:Y:S08]  /*2a00*/  LDC.64 R34, c[0x0][0x418] ;  /* 0x00010600ff227b82 */ /* 0x000f700000000a00 */
[----:B0123--:R-:W0:Y:S01]  /*2a10*/  LDC.64 R2, c[0x0][0x420] ;  /* 0x00010800ff027b82 */ /* 0x00fe220000000a00 */
[----:B----4-:R-:W-:-:S05]  /*2a20*/  IMAD.WIDE.U32 R38, R11, 0x4, R38 ;  /* 0x000000040b267825 */ /* 0x010fca00078e0026 */
[----:B------:R1:W-:Y:S02]  /*2a30*/  STG.E desc[UR6][R38.64], RZ ;  /* 0x000000ff26007986 */ /* 0x0003e4000c101906 */
[----:B------:R-:W2:Y:S01]  /*2a40*/  LDC.64 R16, c[0x0][0x428] ;  /* 0x00010a00ff107b82 */ /* 0x000ea20000000a00 */
[----:B-----5:R-:W-:-:S05]  /*2a50*/  IMAD.WIDE.U32 R36, R11, 0x4, R36 ;  /* 0x000000040b247825 */ /* 0x020fca00078e0024 */
[----:B------:R1:W-:Y:S02]  /*2a60*/  STG.E desc[UR6][R36.64], RZ ;  /* 0x000000ff24007986 */ /* 0x0003e4000c101906 */
[----:B------:R-:W3:Y:S01]  /*2a70*/  LDC.64 R40, c[0x0][0x430] ;  /* 0x00010c00ff287b82 */ /* 0x000ee20000000a00 */
[----:B------:R-:W-:-:S05]  /*2a80*/  IMAD.WIDE.U32 R34, R11, 0x4, R34 ;  /* 0x000000040b227825 */ /* 0x000fca00078e0022 */
[----:B------:R1:W-:Y:S01]  /*2a90*/  STG.E desc[UR6][R34.64], RZ ;  /* 0x000000ff22007986 */ /* 0x0003e2000c101906 */
[----:B0-----:R-:W-:-:S05]  /*2aa0*/  IMAD.WIDE.U32 R2, R11, 0x4, R2 ;  /* 0x000000040b027825 */ /* 0x001fca00078e0002 */
[----:B------:R1:W-:Y:S01]  /*2ab0*/  STG.E desc[UR6][R2.64], RZ ;  /* 0x000000ff02007986 */ /* 0x0003e2000c101906 */
[----:B--2---:R-:W-:-:S05]  /*2ac0*/  IMAD.WIDE.U32 R16, R11, 0x4, R16 ;  /* 0x000000040b107825 */ /* 0x004fca00078e0010 */
[----:B------:R1:W-:Y:S01]  /*2ad0*/  STG.E desc[UR6][R16.64], RZ ;  /* 0x000000ff10007986 */ /* 0x0003e2000c101906 */
[----:B---3--:R-:W-:-:S05]  /*2ae0*/  IMAD.WIDE.U32 R40, R11, 0x4, R40 ;  /* 0x000000040b287825 */ /* 0x008fca00078e0028 */
[----:B------:R1:W-:Y:S04]  /*2af0*/  STG.E desc[UR6][R40.64], RZ ;  /* 0x000000ff28007986 */ /* 0x0003e8000c101906 */
[----:B------:R-:W2:Y:S01]  /*2b00*/  LDG.E R8, desc[UR6][R12.64] ;  /* 0x000000060c087981 */ /* 0x000ea2000c1e1900 */
[----:B------:R-:W-:Y:S01]  /*2b10*/  BSSY.RECONVERGENT B0, `(.L_x_56) ;  /* 0x000004e000007945 */ /* 0x000fe20003800200 */
[----:B--2---:R-:W-:-:S13]  /*2b20*/  FSETP.NEU.AND P0, PT, R8, RZ, PT ;  /* 0x000000ff0800720b */ /* 0x004fda0003f0d000 */
[----:B-1----:R-:W-:Y:S05]  /*2b30*/  @!P0 BRA `(.L_x_57) ;  /* 0x00000004002c8947 */ /* 0x002fea0003800000 */
[----:B------:R-:W2:Y:S02]  /*2b40*/  LDG.E R5, desc[UR6][R44.64] ;  /* 0x000000062c057981 */ /* 0x000ea4000c1e1900 */
[----:B--2---:R-:W-:-:S13]  /*2b50*/  FSETP.NEU.AND P0, PT, R5, RZ, PT ;  /* 0x000000ff0500720b */ /* 0x004fda0003f0d000 */
[----:B------:R-:W-:Y:S05]  /*2b60*/  @!P0 BRA `(.L_x_57) ;  /* 0x0000000400208947 */ /* 0x000fea0003800000 */
[----:B------:R-:W2:Y:S01]  /*2b70*/  LDG.E R29, desc[UR6][R20.64] ;  /* 0x00000006141d7981 */ /* 0x000ea2000c1e1900 */
[----:B------:R-:W-:-:S04]  /*2b80*/  I2FP.F32.S32 R26, R24 ;  /* 0x00000018001a7245 */ /* 0x000fc80000201400 */
[----:B------:R-:W0:Y:S02]  /*2b90*/  MUFU.RCP R5, R26 ;  /* 0x0000001a00057308 */ /* 0x000e240000001000 */
[----:B0-----:R-:W-:-:S04]  /*2ba0*/  FFMA R12, -R26, R5, 1 ;  /* 0x3f8000001a0c7423 */ /* 0x001fc80000000105 */
[----:B------:R-:W-:Y:S02]  /*2bb0*/  FFMA R12, R5, R12, R5 ;  /* 0x0000000c050c7223 */ /* 0x000fe40000000005 */
[----:B--2---:R-:W0:Y:S02]  /*2bc0*/  FCHK P0, R29, R26 ;  /* 0x0000001a1d007302 */ /* 0x004e240000000000 */
[----:B------:R-:W-:-:S04]  /*2bd0*/  FFMA R5, R29, R12, RZ ;  /* 0x0000000c1d057223 */ /* 0x000fc800000000ff */
[----:B------:R-:W-:-:S04]  /*2be0*/  FFMA R13, -R26, R5, R29 ;  /* 0x000000051a0d7223 */ /* 0x000fc8000000011d */
[----:B------:R-:W-:Y:S01]  /*2bf0*/  FFMA R5, R12, R13, R5 ;  /* 0x0000000d0c057223 */ /* 0x000fe20000000005 */
[----:B0-----:R-:W-:Y:S06]  /*2c00*/  @!P0 BRA `(.L_x_58) ;  /* 0x00000000000c8947 */ /* 0x001fec0003800000 */
[----:B------:R-:W-:Y:S01]  /*2c10*/  IMAD.MOV.U32 R5, RZ, RZ, R26 ;  /* 0x000000ffff057224 */ /* 0x000fe200078e001a */
[----:B------:R-:W-:-:S07]  /*2c20*/  MOV R12, 0x2c40 ;  /* 0x00002c40000c7802 */ /* 0x000fce0000000f00 */
[----:B------:R-:W-:Y:S05]  /*2c30*/  CALL.REL.NOINC `($__internal_2_$__cuda_sm3x_div_rn_noftz_f32_slowpath) ;  /* 0x0000003800947944 */ /* 0x000fea0003c00000 */
.L_x_58:
[----:B------:R-:W0:Y:S01]  /*2c40*/  LDC.64 R42, c[0x0][0x3b8] ;  /* 0x0000ee00ff2a7b82 */ /* 0x000e220000000a00 */
[----:B------:R-:W-:Y:S01]  /*2c50*/  FADD R13, R8, -R5 ;  /* 0x80000005080d7221 */ /* 0x000fe20000000000 */
[----:B0-----:R-:W-:-:S05]  /*2c60*/  IMAD.WIDE.U32 R42, R25, 0x4, R42 ;  /* 0x00000004192a7825 */ /* 0x001fca00078e002a */
[----:B------:R0:W-:Y:S04]  /*2c70*/  STG.E desc[UR6][R42.64], R13 ;  /* 0x0000000d2a007986 */ /* 0x0001e8000c101906 */
[----:B------:R-:W2:Y:S04]  /*2c80*/  LDG.E R29, desc[UR6][R18.64] ;  /* 0x00000006121d7981 */ /* 0x000ea8000c1e1900 */
[----:B------:R0:W5:Y:S01]  /*2c90*/  LDG.E R8, desc[UR6][R44.64] ;  /* 0x000000062c087981 */ /* 0x000162000c1e1900 */
[----:B------:R-:W1:Y:S02]  /*2ca0*/  MUFU.RCP R5, R26 ;  /* 0x0000001a00057308 */ /* 0x000e640000001000 */
[----:B-1----:R-:W-:-:S04]  /*2cb0*/  FFMA R12, -R26, R5, 1 ;  /* 0x3f8000001a0c7423 */ /* 0x002fc80000000105 */
[----:B------:R-:W-:Y:S02]  /*2cc0*/  FFMA R5, R5, R12, R5 ;  /* 0x0000000c05057223 */ /* 0x000fe40000000005 */
[----:B--2---:R-:W1:Y:S02]  /*2cd0*/  FCHK P0, R29, R26 ;  /* 0x0000001a1d007302 */ /* 0x004e640000000000 */
[----:B------:R-:W-:-:S04]  /*2ce0*/  FFMA R12, R5, R29, RZ ;  /* 0x0000001d050c7223 */ /* 0x000fc800000000ff */
[----:B------:R-:W-:-:S04]  /*2cf0*/  FFMA R27, -R26, R12, R29 ;  /* 0x0000000c1a1b7223 */ /* 0x000fc8000000011d */
[----:B------:R-:W-:Y:S01]  /*2d00*/  FFMA R5, R5, R27, R12 ;  /* 0x0000001b05057223 */ /* 0x000fe2000000000c */
[----:B01----:R-:W-:Y:S06]  /*2d10*/  @!P0 BRA `(.L_x_59) ;  /* 0x00000000000c8947 */ /* 0x003fec0003800000 */
[----:B------:R-:W-:Y:S02]  /*2d20*/  MOV R5, R26 ;  /* 0x0000001a00057202 */ /* 0x000fe40000000f00 */
[----:B------:R-:W-:-:S07]  /*2d30*/  MOV R12, 0x2d50 ;  /* 0x00002d50000c7802 */ /* 0x000fce0000000f00 */
[----:B-----5:R-:W-:Y:S05]  /*2d40*/  CALL.REL.NOINC `($__internal_2_$__cuda_sm3x_div_rn_noftz_f32_slowpath) ;  /* 0x0000003800507944 */ /* 0x020fea0003c00000 */
.L_x_59:
[----:B------:R-:W0:Y:S01]  /*2d50*/  LDC.64 R30, c[0x0][0x3c0] ;  /* 0x0000f000ff1e7b82 */ /* 0x000e220000000a00 */
[----:B-----5:R-:W-:-:S07]  /*2d60*/  FADD R5, R8, -R5 ;  /* 0x8000000508057221 */ /* 0x020fce0000000000 */
[----:B------:R-:W1:Y:S08]  /*2d70*/  LDC.64 R28, c[0x0][0x3d0] ;  /* 0x0000f400ff1c7b82 */ /* 0x000e700000000a00 */
[----:B------:R-:W2:Y:S01]  /*2d80*/  LDC.64 R26, c[0x0][0x3d8] ;  /* 0x0000f600ff1a7b82 */ /* 0x000ea20000000a00 */
[----:B0-----:R-:W-:-:S07]  /*2d90*/  IMAD.WIDE.U32 R30, R25, 0x4, R30 ;  /* 0x00000004191e7825 */ /* 0x001fce00078e001e */
[----:B------:R-:W0:Y:S01]  /*2da0*/  LDC.64 R12, c[0x0][0x3f8] ;  /* 0x0000fe00ff0c7b82 */ /* 0x000e220000000a00 */
[----:B------:R-:W-:Y:S04]  /*2db0*/  STG.E desc[UR6][R30.64], R5 ;  /* 0x000000051e007986 */ /* 0x000fe8000c101906 */
[----:B------:R-:W3:Y:S01]  /*2dc0*/  LDG.E R8, desc[UR6][R42.64] ;  /* 0x000000062a087981 */ /* 0x000ee2000c1e1900 */
[----:B-1----:R-:W-:Y:S02]  /*2dd0*/  IMAD.WIDE.U32 R28, R25, 0x4, R28 ;  /* 0x00000004191c7825 */ /* 0x002fe400078e001c */
[----:B------:R-:W1:Y:S02]  /*2de0*/  LDC.64 R44, c[0x0][0x3c8] ;  /* 0x0000f200ff2c7b82 */ /* 0x000e640000000a00 */
[----:B---3--:R-:W-:-:S05]  /*2df0*/  FMUL R33, R8, R8 ;  /* 0x0000000808217220 */ /* 0x008fca0000400000 */
[----:B------:R3:W-:Y:S04]  /*2e00*/  STG.E desc[UR6][R28.64], R33 ;  /* 0x000000211c007986 */ /* 0x0007e8000c101906 */
[----:B------:R-:W4:Y:S01]  /*2e10*/  LDG.E R8, desc[UR6][R30.64] ;  /* 0x000000061e087981 */ /* 0x000f22000c1e1900 */
[----:B--2---:R-:W-:-:S04]  /*2e20*/  IMAD.WIDE.U32 R26, R25, 0x4, R26 ;  /* 0x00000004191a7825 */ /* 0x004fc800078e001a */
[----:B0-----:R-:W-:Y:S01]  /*2e30*/  IMAD.WIDE.U32 R12, R25, 0x4, R12 ;  /* 0x00000004190c7825 */ /* 0x001fe200078e000c */
[----:B---3--:R-:W0:Y:S03]  /*2e40*/  LDC.64 R32, c[0x0][0x3e0] ;  /* 0x0000f800ff207b82 */ /* 0x008e260000000a00 */
[----:B----4-:R-:W-:-:S05]  /*2e50*/  FMUL R8, R8, R8 ;  /* 0x0000000808087220 */ /* 0x010fca0000400000 */
[----:B------:R-:W-:Y:S04]  /*2e60*/  STG.E desc[UR6][R26.64], R8 ;  /* 0x000000081a007986 */ /* 0x000fe8000c101906 */
[----:B------:R-:W2:Y:S04]  /*2e70*/  LDG.E R5, desc[UR6][R42.64] ;  /* 0x000000062a057981 */ /* 0x000ea8000c1e1900 */
[----:B------:R-:W2:Y:S02]  /*2e80*/  LDG.E R14, desc[UR6][R30.64] ;  /* 0x000000061e0e7981 */ /* 0x000ea4000c1e1900 */
[----:B--2---:R-:W-:-:S05]  /*2e90*/  FMUL R5, R5, R14 ;  /* 0x0000000e05057220 */ /* 0x004fca0000400000 */
[----:B------:R2:W-:Y:S04]  /*2ea0*/  STG.E desc[UR6][R12.64], R5 ;  /* 0x000000050c007986 */ /* 0x0005e8000c101906 */
[----:B------:R-:W3:Y:S04]  /*2eb0*/  LDG.E R28, desc[UR6][R28.64] ;  /* 0x000000061c1c7981 */ /* 0x000ee8000c1e1900 */
[----:B------:R4:W3:Y:S01]  /*2ec0*/  LDG.E R14, desc[UR6][R26.64] ;  /* 0x000000061a0e7981 */ /* 0x0008e2000c1e1900 */
[C---:B-1----:R-:W-:Y:S01]  /*2ed0*/  IMAD.WIDE.U32 R44, R25.reuse, 0x4, R44 ;  /* 0x00000004192c7825 */ /* 0x042fe200078e002c */
[----:B--2---:R-:W1:Y:S03]  /*2ee0*/  LDC.64 R12, c[0x0][0x3e8] ;  /* 0x0000fa00ff0c7b82 */ /* 0x004e660000000a00 */
[----:B0-----:R-:W-:-:S05]  /*2ef0*/  IMAD.WIDE.U32 R32, R25, 0x4, R32 ;  /* 0x0000000419207825 */ /* 0x001fca00078e0020 */
[----:B----4-:R-:W0:Y:S01]  /*2f00*/  LDC.64 R26, c[0x0][0x3f0] ;  /* 0x0000fc00ff1a7b82 */ /* 0x010e220000000a00 */
[----:B---3--:R-:W-:-:S04]  /*2f10*/  FADD R14, R28, R14 ;  /* 0x0000000e1c0e7221 */ /* 0x008fc80000000000 */
[----:B------:R-:W-:Y:S01]  /*2f20*/  FMUL R8, R14, R14 ;  /* 0x0000000e0e087220 */ /* 0x000fe20000400000 */
[----:B------:R2:W-:Y:S04]  /*2f30*/  STG.E desc[UR6][R44.64], R14 ;  /* 0x0000000e2c007986 */ /* 0x0005e8000c101906 */
[----:B------:R2:W-:Y:S04]  /*2f40*/  STG.E desc[UR6][R32.64], R8 ;  /* 0x0000000820007986 */ /* 0x0005e8000c101906 */
[----:B------:R-:W3:Y:S04]  /*2f50*/  LDG.E R42, desc[UR6][R42.64] ;  /* 0x000000062a2a7981 */ /* 0x000ee8000c1e1900 */
[----:B------:R-:W3:Y:S01]  /*2f60*/  LDG.E R5, desc[UR6][R44.64] ;  /* 0x000000062c057981 */ /* 0x000ee2000c1e1900 */
[----:B-1----:R-:W-:-:S04]  /*2f70*/  IMAD.WIDE.U32 R12, R25, 0x4, R12 ;  /* 0x00000004190c7825 */ /* 0x002fc800078e000c */
[----:B---3--:R-:W-:-:S05]  /*2f80*/  FMUL R5, R42, R5 ;  /* 0x000000052a057220 */ /* 0x008fca0000400000 */
[----:B------:R2:W-:Y:S04]  /*2f90*/  STG.E desc[UR6][R12.64], R5 ;  /* 0x000000050c007986 */ /* 0x0005e8000c101906 */
[----:B------:R-:W3:Y:S04]  /*2fa0*/  LDG.E R30, desc[UR6][R30.64] ;  /* 0x000000061e1e7981 */ /* 0x000ee8000c1e1900 */
[----:B------:R-:W3:Y:S01]  /*2fb0*/  LDG.E R29, desc[UR6][R44.64] ;  /* 0x000000062c1d7981 */ /* 0x000ee2000c1e1900 */
[----:B0-----:R-:W-:-:S04]  /*2fc0*/  IMAD.WIDE.U32 R26, R25, 0x4, R26 ;  /* 0x00000004191a7825 */ /* 0x001fc800078e001a */
[----:B---3--:R-:W-:-:S05]  /*2fd0*/  FMUL R29, R30, R29 ;  /* 0x0000001d1e1d7220 */ /* 0x008fca0000400000 */
[----:B------:R2:W-:Y:S02]  /*2fe0*/  STG.E desc[UR6][R26.64], R29 ;  /* 0x0000001d1a007986 */ /* 0x0005e4000c101906 */
.L_x_57:
[----:B------:R-:W-:Y:S05]  /*2ff0*/  BSYNC.RECONVERGENT B0 ;  /* 0x0000000000007941 */ /* 0x000fea0003800200 */
.L_x_56:
[----:B------:R-:W2:Y:S02]  /*3000*/  LDCU.64 UR4, c[0x0][0x3d0] ;  /* 0x00007a00ff0477ac */ /* 0x000ea40008000a00 */
[----:B--2---:R-:W-:-:S04]  /*3010*/  IADD3 R12, P0, PT, R4, UR4, RZ ;  /* 0x00000004040c7c10 */ /* 0x004fc8000ff1e0ff */
[----:B------:R-:W-:-:S05]  /*3020*/  IADD3.X R13, PT, PT, R0, UR5, RZ, P0, !PT ;  /* 0x00000005000d7c10 */ /* 0x000fca00087fe4ff */
[----:B------:R-:W2:Y:S01]  /*3030*/  LDG.E R12, desc[UR6][R12.64] ;  /* 0x000000060c0c7981 */ /* 0x000ea2000c1e1900 */
[----:B------:R-:W-:Y:S01]  /*3040*/  ISETP.GT.U32.AND P0, PT, R15, 0xf, PT ;  /* 0x0000000f0f00780c */ /* 0x000fe20003f04070 */
[----:B------:R-:W-:Y:S02]  /*3050*/  BSSY.RECONVERGENT B0, `(.L_x_60) ;  /* 0x0000017000007945 */ /* 0x000fe40003800200 */
[----:B--2---:R0:W-:Y:S10]  /*3060*/  STS [R23+UR9], R12 ;  /* 0x0000000c17007988 */ /* 0x0041f40008000809 */
[----:B------:R-:W-:Y:S05]  /*3070*/  @P0 BRA `(.L_x_61) ;  /* 0x0000000000500947 */ /* 0x000fea0003800000 */
[----:B------:R-:W-:Y:S04]  /*3080*/  LDS R5, [R10+0x40] ;  /* 0x000040000a057984 */ /* 0x000fe80000000800 */
[----:B------:R-:W1:Y:S02]  /*3090*/  LDS R8, [R10] ;  /* 0x000000000a087984 */ /* 0x000e640000000800 */
[----:B-1----:R-:W-:-:S05]  /*30a0*/  FADD R5, R5, R8 ;  /* 0x0000000805057221 */ /* 0x002fca0000000000 */
[----:B------:R-:W-:Y:S04]  /*30b0*/  STS [R10], R5 ;  /* 0x000000050a007388 */ /* 0x000fe80000000800 */
        /* <DEDUP_REMOVED lines=15> */
[----:B------:R1:W-:Y:S02]  /*31b0*/  STS [R10], R5 ;  /* 0x000000050a007388 */ /* 0x0003e40000000800 */
.L_x_61:
[----:B------:R-:W-:Y:S05]  /*31c0*/  BSYNC.RECONVERGENT B0 ;  /* 0x0000000000007941 */ /* 0x000fea0003800200 */
.L_x_60:
[----:B------:R-:W-:Y:S01]  /*31d0*/  ISETP.GT.U32.AND P1, PT, R6, 0x1f, PT ;  /* 0x0000001f0600780c */ /* 0x000fe20003f24070 */
[----:B-1----:R1:W2:Y:S01]  /*31e0*/  LDS R5, [R22+UR9] ;  /* 0x0000000916057984 */ /* 0x0022a20008000800 */
[----:B------:R-:W-:Y:S01]  /*31f0*/  BSSY.RECONVERGENT B0, `(.L_x_62) ;  /* 0x0000024000007945 */ /* 0x000fe20003800200 */
[----:B------:R-:W-:Y:S10]  /*3200*/  BAR.SYNC.DEFER_BLOCKING 0x0 ;  /* 0x0000000000007b1d */ /* 0x000ff40000010000 */
[----:B-1----:R-:W-:Y:S05]  /*3210*/  @P1 BRA `(.L_x_63) ;  /* 0x0000000000841947 */ /* 0x002fea0003800000 */
[----:B------:R-:W-:Y:S01]  /*3220*/  ISETP.GT.U32.AND P2, PT, R6, 0x1, PT ;  /* 0x000000010600780c */ /* 0x000fe20003f44070 */
[----:B------:R-:W-:Y:S01]  /*3230*/  IMAD.MOV.U32 R8, RZ, RZ, RZ ;  /* 0x000000ffff087224 */ /* 0x000fe200078e00ff */
[----:B------:R-:W-:Y:S11]  /*3240*/  BSSY.RECONVERGENT B1, `(.L_x_64) ;  /* 0x0000018000017945 */ /* 0x000ff60003800200 */
[----:B------:R-:W1:Y:S04]  /*3250*/  @!P2 LDS R8, [R7] ;  /* 0x000000000708a984 */ /* 0x000e680000000800 */
[----:B-1----:R1:W-:Y:S01]  /*3260*/  STS [R23+UR9], R8 ;  /* 0x0000000817007988 */ /* 0x0023e20008000809 */
[----:B------:R-:W-:Y:S05]  /*3270*/  @P0 BRA `(.L_x_65) ;  /* 0x0000000000500947 */ /* 0x000fea0003800000 */
[----:B--2---:R-:W-:Y:S04]  /*3280*/  LDS R5, [R9+0x40] ;  /* 0x0000400009057984 */ /* 0x004fe80000000800 */
[----:B-1----:R-:W1:Y:S02]  /*3290*/  LDS R8, [R9] ;  /* 0x0000000009087984 */ /* 0x002e640000000800 */
[----:B-1----:R-:W-:-:S05]  /*32a0*/  FADD R8, R5, R8 ;  /* 0x0000000805087221 */ /* 0x002fca0000000000 */
[----:B------:R-:W-:Y:S04]  /*32b0*/  STS [R9], R8 ;  /* 0x0000000809007388 */ /* 0x000fe80000000800 */
[----:B------:R-:W-:Y:S04]  /*32c0*/  LDS R5, [R9+0x20] ;  /* 0x0000200009057984 */ /* 0x000fe80000000800 */
[----:B0-----:R-:W0:Y:S02]  /*32d0*/  LDS R12, [R9] ;  /* 0x00000000090c7984 */ /* 0x001e240000000800 */
        /* <DEDUP_REMOVED lines=14> */
.L_x_65:
[----:B------:R-:W-:Y:S05]  /*33c0*/  BSYNC.RECONVERGENT B1 ;  /* 0x0000000000017941 */ /* 0x000fea0003800200 */
.L_x_64:
[----:B------:R-:W4:Y:S01]  /*33d0*/  S2UR UR5, SR_CgaCtaId ;  /* 0x00000000000579c3 */ /* 0x000f220000008800 */
[----:B------:R-:W-:Y:S01]  /*33e0*/  UMOV UR4, 0x400 ;  /* 0x0000040000047882 */ /* 0x000fe20000000000 */
[----:B------:R-:W-:Y:S01]  /*33f0*/  ISETP.NE.AND P2, PT, R6, RZ, PT ;  /* 0x000000ff0600720c */ /* 0x000fe20003f45270 */
[----:B----4-:R-:W-:-:S09]  /*3400*/  ULEA UR4, UR5, UR4, 0x18 ;  /* 0x0000000405047291 */ /* 0x010fd2000f8ec0ff */
[----:B--2---:R-:W2:Y:S04]  /*3410*/  LDS R5, [UR4] ;  /* 0x00000004ff057984 */ /* 0x004ea80008000800 */
[----:B--2---:R4:W-:Y:S02]  /*3420*/  @!P2 STG.E desc[UR6][R36.64], R5 ;  /* 0x000000052400a986 */ /* 0x0049e4000c101906 */
.L_x_63:
[----:B------:R-:W-:Y:S05]  /*3430*/  BSYNC.RECONVERGENT B0 ;  /* 0x0000000000007941 */ /* 0x000fea0003800200 */
.L_x_62:
[----:B------:R-:W0:Y:S02]  /*3440*/  LDCU.64 UR4, c[0x0][0x3d8] ;  /* 0x00007b00ff0477ac */ /* 0x000e240008000a00 */
[----:B0-----:R-:W-:-:S04]  /*3450*/  IADD3 R12, P2, PT, R4, UR4, RZ ;  /* 0x00000004040c7c10 */ /* 0x001fc8000ff5e0ff */
[----:B------:R-:W-:-:S05]  /*3460*/  IADD3.X R13, PT, PT, R0, UR5, RZ, P2, !PT ;  /* 0x00000005000d7c10 */ /* 0x000fca00097fe4ff */
[----:B------:R-:W5:Y:S01]  /*3470*/  LDG.E R12, desc[UR6][R12.64] ;  /* 0x000000060c0c7981 */ /* 0x000f62000c1e1900 */
[----:B------:R-:W-:Y:S03]  /*3480*/  BSSY.RECONVERGENT B0, `(.L_x_66) ;  /* 0x0000017000007945 */ /* 0x000fe60003800200 */
[----:B-----5:R0:W-:Y:S01]  /*3490*/  STS [R23+UR9], R12 ;  /* 0x0000000c17007988 */ /* 0x0201e20008000809 */
[----:B------:R-:W-:Y:S05]  /*34a0*/  @P0 BRA `(.L_x_67) ;  /* 0x0000000000500947 */ /* 0x000fea0003800000 */
[----:B--2-4-:R-:W-:Y:S04]  /*34b0*/  LDS R5, [R10+0x40] ;  /* 0x000040000a057984 */ /* 0x014fe80000000800 */
[----:B-1-3--:R-:W1:Y:S02]  /*34c0*/  LDS R8, [R10] ;  /* 0x000000000a087984 */ /* 0x00ae640000000800 */
        /* <DEDUP_REMOVED lines=18> */
.L_x_67:
[----:B------:R-:W-:Y:S05]  /*35f0*/  BSYNC.RECONVERGENT B0 ;  /* 0x0000000000007941 */ /* 0x000fea0003800200 */
.L_x_66:
[----:B-12-4-:R1:W2:Y:S01]  /*3600*/  LDS R5, [R22+UR9] ;  /* 0x0000000916057984 */ /* 0x0162a20008000800 */
[----:B------:R-:W-:Y:S01]  /*3610*/  BSSY.RECONVERGENT B0, `(.L_x_68) ;  /* 0x0000024000007945 */ /* 0x000fe20003800200 */
[----:B------:R-:W-:Y:S06]  /*3620*/  BAR.SYNC.DEFER_BLOCKING 0x0 ;  /* 0x0000000000007b1d */ /* 0x000fec0000010000 */
[----:B-1----:R-:W-:Y:S05]  /*3630*/  @P1 BRA `(.L_x_69) ;  /* 0x0000000000841947 */ /* 0x002fea0003800000 */
[----:B------:R-:W-:Y:S01]  /*3640*/  ISETP.GT.U32.AND P2, PT, R6, 0x1, PT ;  /* 0x000000010600780c */ /* 0x000fe20003f44070 */
[----:B---3--:R-:W-:Y:S01]  /*3650*/  HFMA2 R8, -RZ, RZ, 0, 0 ;  /* 0x00000000ff087431 */ /* 0x008fe200000001ff */
        /* <DEDUP_REMOVED lines=24> */
.L_x_71:
[----:B------:R-:W-:Y:S05]  /*37e0*/  BSYNC.RECONVERGENT B1 ;  /* 0x0000000000017941 */ /* 0x000fea0003800200 */
.L_x_70:
[----:B------:R-:W4:Y:S01]  /*37f0*/  S2UR UR5, SR_CgaCtaId ;  /* 0x00000000000579c3 */ /* 0x000f220000008800 */
[----:B------:R-:W-:Y:S01]  /*3800*/  UMOV UR4, 0x400 ;  /* 0x0000040000047882 */ /* 0x000fe20000000000 */
[----:B------:R-:W-:Y:S01]  /*3810*/  ISETP.NE.AND P2, PT, R6, RZ, PT ;  /* 0x000000ff0600720c */ /* 0x000fe20003f45270 */
[----:B----4-:R-:W-:-:S09]  /*3820*/  ULEA UR4, UR5, UR4, 0x18 ;  /* 0x0000000405047291 */ /* 0x010fd2000f8ec0ff */
[----:B--2---:R-:W2:Y:S04]  /*3830*/  LDS R5, [UR4] ;  /* 0x00000004ff057984 */ /* 0x004ea80008000800 */
[----:B--2---:R4:W-:Y:S02]  /*3840*/  @!P2 STG.E desc[UR6][R34.64], R5 ;  /* 0x000000052200a986 */ /* 0x0049e4000c101906 */
.L_x_69:
[----:B------:R-:W-:Y:S05]  /*3850*/  BSYNC.RECONVERGENT B0 ;  /* 0x0000000000007941 */ /* 0x000fea0003800200 */
.L_x_68:
        /* <DEDUP_REMOVED lines=27> */
.L_x_73:
[----:B------:R-:W-:Y:S05]  /*3a10*/  BSYNC.RECONVERGENT B0 ;  /* 0x0000000000007941 */ /* 0x000fea0003800200 */
.L_x_72:
[----:B-12-4-:R1:W2:Y:S01]  /*3a20*/  LDS R5, [R22+UR9] ;  /* 0x0000000916057984 */ /* 0x0162a20008000800 */
[----:B------:R-:W-:Y:S01]  /*3a30*/  BSSY.RECONVERGENT B0, `(.L_x_74) ;  /* 0x0000024000007945 */ /* 0x000fe20003800200 */
[----:B------:R-:W-:Y:S06]  /*3a40*/  BAR.SYNC.DEFER_BLOCKING 0x0 ;  /* 0x0000000000007b1d */ /* 0x000fec0000010000 */
[----:B-1----:R-:W-:Y:S05]  /*3a50*/  @P1 BRA `(.L_x_75) ;  /* 0x0000000000841947 */ /* 0x002fea0003800000 */
[----:B------:R-:W-:Y:S01]  /*3a60*/  ISETP.GT.U32.AND P2, PT, R6, 0x1, PT ;  /* 0x000000010600780c */ /* 0x000fe20003f44070 */
[----:B---3--:R-:W-:Y:S01]  /*3a70*/  IMAD.MOV.U32 R8, RZ, RZ, RZ ;  /* 0x000000ffff087224 */ /* 0x008fe200078e00ff */
        /* <DEDUP_REMOVED lines=24> */
.L_x_77:
[----:B------:R-:W-:Y:S05]  /*3c00*/  BSYNC.RECONVERGENT B1 ;  /* 0x0000000000017941 */ /* 0x000fea0003800200 */
.L_x_76:
[----:B------:R-:W4:Y:S01]  /*3c10*/  S2UR UR5, SR_CgaCtaId ;  /* 0x00000000000579c3 */ /* 0x000f220000008800 */
[----:B------:R-:W-:Y:S01]  /*3c20*/  UMOV UR4, 0x400 ;  /* 0x0000040000047882 */ /* 0x000fe20000000000 */
[----:B------:R-:W-:Y:S01]  /*3c30*/  ISETP.NE.AND P2, PT, R6, RZ, PT ;  /* 0x000000ff0600720c */ /* 0x000fe20003f45270 */
[----:B----4-:R-:W-:-:S09]  /*3c40*/  ULEA UR4, UR5, UR4, 0x18 ;  /* 0x0000000405047291 */ /* 0x010fd2000f8ec0ff */
[----:B--2---:R-:W2:Y:S04]  /*3c50*/  LDS R5, [UR4] ;  /* 0x00000004ff057984 */ /* 0x004ea80008000800 */
[----:B--2---:R4:W-:Y:S02]  /*3c60*/  @!P2 STG.E desc[UR6][R2.64], R5 ;  /* 0x000000050200a986 */ /* 0x0049e4000c101906 */
.L_x_75:
[----:B------:R-:W-:Y:S05]  /*3c70*/  BSYNC.RECONVERGENT B0 ;  /* 0x0000000000007941 */ /* 0x000fea0003800200 */
.L_x_74:
        /* <DEDUP_REMOVED lines=27> */
.L_x_79:
[----:B------:R-:W-:Y:S05]  /*3e30*/  BSYNC.RECONVERGENT B0 ;  /* 0x0000000000007941 */ /* 0x000fea0003800200 */
.L_x_78:
[----:B0-----:R-:W0:Y:S01]  /*3e40*/  LDC.64 R12, c[0x0][0x400] ;  /* 0x00010000ff0c7b82 */ /* 0x001e220000000a00 */
[----:B-12-4-:R1:W2:Y:S01]  /*3e50*/  LDS R5, [R22+UR9] ;  /* 0x0000000916057984 */ /* 0x0162a20008000800 */
[----:B------:R-:W-:Y:S01]  /*3e60*/  BSSY.RECONVERGENT B0, `(.L_x_80) ;  /* 0x0000025000007945 */ /* 0x000fe20003800200 */
[----:B0-----:R-:W-:-:S05]  /*3e70*/  IMAD.WIDE.U32 R12, R11, 0x4, R12 ;  /* 0x000000040b0c7825 */ /* 0x001fca00078e000c */
[----:B------:R-:W-:Y:S06]  /*3e80*/  BAR.SYNC.DEFER_BLOCKING 0x0 ;  /* 0x0000000000007b1d */ /* 0x000fec0000010000 */
[----:B-12---:R-:W-:Y:S05]  /*3e90*/  @P1 BRA `(.L_x_81) ;  /* 0x0000000000841947 */ /* 0x006fea0003800000 */
[----:B------:R-:W-:Y:S01]  /*3ea0*/  ISETP.GT.U32.AND P2, PT, R6, 0x1, PT ;  /* 0x000000010600780c */ /* 0x000fe20003f44070 */
[----:B------:R-:W-:Y:S01]  /*3eb0*/  BSSY.RECONVERGENT B1, `(.L_x_82) ;  /* 0x0000019000017945 */ /* 0x000fe20003800200 */
[----:B---3--:R-:W-:-:S11]  /*3ec0*/  MOV R8, RZ ;  /* 0x000000ff00087202 */ /* 0x008fd60000000f00 */
[----:B------:R-:W0:Y:S04]  /*3ed0*/  @!P2 LDS R8, [R7] ;  /* 0x000000000708a984 */ /* 0x000e280000000800 */
[----:B0-----:R0:W-:Y:S01]  /*3ee0*/  STS [R23+UR9], R8 ;  /* 0x0000000817007988 */ /* 0x0011e20008000809 */
[----:B------:R-:W-:Y:S05]  /*3ef0*/  @P0 BRA `(.L_x_83) ;  /* 0x0000000000500947 */ /* 0x000fea0003800000 */
        /* <DEDUP_REMOVED lines=20> */
.L_x_83:
[----:B------:R-:W-:Y:S05]  /*4040*/  BSYNC.RECONVERGENT B1 ;  /* 0x0000000000017941 */ /* 0x000fea0003800200 */
.L_x_82:
[----:B------:R-:W2:Y:S01]  /*4050*/  S2UR UR5, SR_CgaCtaId ;  /* 0x00000000000579c3 */ /* 0x000ea20000008800 */
[----:B------:R-:W-:Y:S01]  /*4060*/  UMOV UR4, 0x400 ;  /* 0x0000040000047882 */ /* 0x000fe20000000000 */
[----:B------:R-:W-:Y:S01]  /*4070*/  ISETP.NE.AND P2, PT, R6, RZ, PT ;  /* 0x000000ff0600720c */ /* 0x000fe20003f45270 */
[----:B--2---:R-:W-:-:S09]  /*4080*/  ULEA UR4, UR5, UR4, 0x18 ;  /* 0x0000000405047291 */ /* 0x004fd2000f8ec0ff */
[----:B------:R-:W2:Y:S04]  /*4090*/  LDS R5, [UR4] ;  /* 0x00000004ff057984 */ /* 0x000ea80008000800 */
[----:B--2---:R2:W-:Y:S02]  /*40a0*/  @!P2 STG.E desc[UR6][R12.64], R5 ;  /* 0x000000050c00a986 */ /* 0x0045e4000c101906 */
.L_x_81:
[----:B------:R-:W-:Y:S05]  /*40b0*/  BSYNC.RECONVERGENT B0 ;  /* 0x0000000000007941 */ /* 0x000fea0003800200 */
.L_x_80:
[----:B------:R-:W4:Y:S02]  /*40c0*/  LDCU.64 UR4, c[0x0][0x3e0] ;  /* 0x00007c00ff0477ac */ /* 0x000f240008000a00 */
[----:B----4-:R-:W-:-:S04]  /*40d0*/  IADD3 R14, P2, PT, R4, UR4, RZ ;  /* 0x00000004040e7c10 */ /* 0x010fc8000ff5e0ff */
[----:B------:R-:W-:-:S05]  /*40e0*/  IADD3.X R15, PT, PT, R0, UR5, RZ, P2, !PT ;  /* 0x00000005000f7c10 */ /* 0x000fca00097fe4ff */
[----:B------:R-:W4:Y:S01]  /*40f0*/  LDG.E R14, desc[UR6][R14.64] ;  /* 0x000000060e0e7981 */ /* 0x000f22000c1e1900 */
[----:B------:R-:W-:Y:S03]  /*4100*/  BSSY.RECONVERGENT B0, `(.L_x_84) ;  /* 0x0000017000007945 */ /* 0x000fe60003800200 */
[----:B----4-:R4:W-:Y:S01]  /*4110*/  STS [R23+UR9], R14 ;  /* 0x0000000e17007988 */ /* 0x0109e20008000809 */
[----:B------:R-:W-:Y:S05]  /*4120*/  @P0 BRA `(.L_x_85) ;  /* 0x0000000000500947 */ /* 0x000fea0003800000 */
[----:B--2---:R-:W-:Y:S04]  /*4130*/  LDS R5, [R10+0x40] ;  /* 0x000040000a057984 */ /* 0x004fe80000000800 */
[----:B01-3--:R-:W0:Y:S02]  /*4140*/  LDS R8, [R10] ;  /* 0x000000000a087984 */ /* 0x00be240000000800 */
        /* <DEDUP_REMOVED lines=18> */
.L_x_85:
[----:B------:R-:W-:Y:S05]  /*4270*/  BSYNC.RECONVERGENT B0 ;  /* 0x0000000000007941 */ /* 0x000fea0003800200 */
.L_x_84:
[----:B0-2---:R0:W2:Y:S01]  /*4280*/  LDS R5, [R22+UR9] ;  /* 0x0000000916057984 */ /* 0x0050a20008000800 */
[----:B------:R-:W-:Y:S01]  /*4290*/  BSSY.RECONVERGENT B0, `(.L_x_86) ;  /* 0x0000024000007945 */ /* 0x000fe20003800200 */
[----:B------:R-:W-:Y:S06]  /*42a0*/  BAR.SYNC.DEFER_BLOCKING 0x0 ;  /* 0x0000000000007b1d */ /* 0x000fec0000010000 */
[----:B0-----:R-:W-:Y:S05]  /*42b0*/  @P1 BRA `(.L_x_87) ;  /* 0x0000000000841947 */ /* 0x001fea0003800000 */
[----:B------:R-:W-:Y:S01]  /*42c0*/  ISETP.GT.U32.AND P2, PT, R6, 0x1, PT ;  /* 0x000000010600780c */ /* 0x000fe20003f44070 */
[----:B-1-3--:R-:W-:Y:S01]  /*42d0*/  IMAD.MOV.U32 R8, RZ, RZ, RZ ;  /* 0x000000ffff087224 */ /* 0x00afe200078e00ff */
[----:B------:R-:W-:Y:S11]  /*42e0*/  BSSY.RECONVERGENT B1, `(.L_x_88) ;  /* 0x0000018000017945 */ /* 0x000ff60003800200 */
[----:B------:R-:W0:Y:S04]  /*42f0*/  @!P2 LDS R8, [R7] ;  /* 0x000000000708a984 */ /* 0x000e280000000800 */
[----:B0-----:R0:W-:Y:S01]  /*4300*/  STS [R23+UR9], R8 ;  /* 0x0000000817007988 */ /* 0x0011e20008000809 */
[----:B------:R-:W-:Y:S05]  /*4310*/  @P0 BRA `(.L_x_89) ;  /* 0x0000000000500947 */ /* 0x000fea0003800000 */
[----:B--2---:R-:W-:Y:S04]  /*4320*/  LDS R5, [R9+0x40] ;  /* 0x0000400009057984 */ /* 0x004fe80000000800 */
[----:B0-----:R-:W0:Y:S02]  /*4330*/  LDS R8, [R9] ;  /* 0x0000000009087984 */ /* 0x001e240000000800 */
[----:B0-----:R-:W-:-:S05]  /*4340*/  FADD R8, R5, R8 ;  /* 0x0000000805087221 */ /* 0x001fca0000000000 */
[----:B------:R-:W-:Y:S04]  /*4350*/  STS [R9], R8 ;  /* 0x0000000809007388 */ /* 0x000fe80000000800 */
[----:B------:R-:W-:Y:S04]  /*4360*/  LDS R5, [R9+0x20] ;  /* 0x0000200009057984 */ /* 0x000fe80000000800 */
[----:B----4-:R-:W0:Y:S02]  /*4370*/  LDS R14, [R9] ;  /* 0x00000000090e7984 */ /* 0x010e240000000800 */
        /* <DEDUP_REMOVED lines=14> */
.L_x_89:
[----:B------:R-:W-:Y:S05]  /*4460*/  BSYNC.RECONVERGENT B1 ;  /* 0x0000000000017941 */ /* 0x000fea0003800200 */
.L_x_88:
[----:B------:R-:W3:Y:S01]  /*4470*/  S2UR UR5, SR_CgaCtaId ;  /* 0x00000000000579c3 */ /* 0x000ee20000008800 */
[----:B------:R-:W-:Y:S01]  /*4480*/  UMOV UR4, 0x400 ;  /* 0x0000040000047882 */ /* 0x000fe20000000000 */
[----:B------:R-:W-:Y:S01]  /*4490*/  ISETP.NE.AND P2, PT, R6, RZ, PT ;  /* 0x000000ff0600720c */ /* 0x000fe20003f45270 */
[----:B---3--:R-:W-:-:S09]  /*44a0*/  ULEA UR4, UR5, UR4, 0x18 ;  /* 0x0000000405047291 */ /* 0x008fd2000f8ec0ff */
[----:B--2---:R-:W2:Y:S04]  /*44b0*/  LDS R5, [UR4] ;  /* 0x00000004ff057984 */ /* 0x004ea80008000800 */
[----:B--2---:R2:W-:Y:S02]  /*44c0*/  @!P2 STG.E desc[UR6][R38.64], R5 ;  /* 0x000000052600a986 */ /* 0x0045e4000c101906 */
.L_x_87:
[----:B------:R-:W-:Y:S05]  /*44d0*/  BSYNC.RECONVERGENT B0 ;  /* 0x0000000000007941 */ /* 0x000fea0003800200 */
.L_x_86:
        /* <DEDUP_REMOVED lines=27> */
.L_x_91:
[----:B------:R-:W-:Y:S05]  /*4690*/  BSYNC.RECONVERGENT B0 ;  /* 0x0000000000007941 */ /* 0x000fea0003800200 */
.L_x_90:
[----:B0-2---:R0:W2:Y:S01]  /*46a0*/  LDS R5, [R22+UR9] ;  /* 0x0000000916057984 */ /* 0x0050a20008000800 */
[----:B------:R-:W-:Y:S01]  /*46b0*/  BSSY.RECONVERGENT B0, `(.L_x_92) ;  /* 0x0000024000007945 */ /* 0x000fe20003800200 */
[----:B------:R-:W-:Y:S06]  /*46c0*/  BAR.SYNC.DEFER_BLOCKING 0x0 ;  /* 0x0000000000007b1d */ /* 0x000fec0000010000 */
[----:B0-----:R-:W-:Y:S05]  /*46d0*/  @P1 BRA `(.L_x_93) ;  /* 0x0000000000841947 */ /* 0x001fea0003800000 */
[----:B------:R-:W-:Y:S01]  /*46e0*/  ISETP.GT.U32.AND P2, PT, R6, 0x1, PT ;  /* 0x000000010600780c */ /* 0x000fe20003f44070 */
[----:B-1-3--:R-:W-:Y:S01]  /*46f0*/  HFMA2 R8, -RZ, RZ, 0, 0 ;  /* 0x00000000ff087431 */ /* 0x00afe200000001ff */
        /* <DEDUP_REMOVED lines=24> */
.L_x_95:
[----:B------:R-:W-:Y:S05]  /*4880*/  BSYNC.RECONVERGENT B1 ;  /* 0x0000000000017941 */ /* 0x000fea0003800200 */
.L_x_94:
[----:B------:R-:W3:Y:S01]  /*4890*/  S2UR UR5, SR_CgaCtaId ;  /* 0x00000000000579c3 */ /* 0x000ee20000008800 */
[----:B------:R-:W-:Y:S01]  /*48a0*/  UMOV UR4, 0x400 ;  /* 0x0000040000047882 */ /* 0x000fe20000000000 */
[----:B------:R-:W-:Y:S01]  /*48b0*/  ISETP.NE.AND P2, PT, R6, RZ, PT ;  /* 0x000000ff0600720c */ /* 0x000fe20003f45270 */
[----:B---3--:R-:W-:-:S09]  /*48c0*/  ULEA UR4, UR5, UR4, 0x18 ;  /* 0x0000000405047291 */ /* 0x008fd2000f8ec0ff */
[----:B--2---:R-:W2:Y:S04]  /*48d0*/  LDS R5, [UR4] ;  /* 0x00000004ff057984 */ /* 0x004ea80008000800 */
[----:B--2---:R2:W-:Y:S02]  /*48e0*/  @!P2 STG.E desc[UR6][R16.64], R5 ;  /* 0x000000051000a986 */ /* 0x0045e4000c101906 */
.L_x_93:
[----:B------:R-:W-:Y:S05]  /*48f0*/  BSYNC.RECONVERGENT B0 ;  /* 0x0000000000007941 */ /* 0x000fea0003800200 */
.L_x_92:
[----:B------:R-:W5:Y:S02]  /*4900*/  LDCU.64 UR4, c[0x0][0x3f0] ;  /* 0x00007e00ff0477ac */ /* 0x000f640008000a00 */
[----:B-----5:R-:W-:-:S04]  /*4910*/  IADD3 R4, P2, PT, R4, UR4, RZ ;  /* 0x0000000404047c10 */ /* 0x020fc8000ff5e0ff */
[----:B--2---:R-:W-:-:S05]  /*4920*/  IADD3.X R5, PT, PT, R0, UR5, RZ, P2, !PT ;  /* 0x0000000500057c10 */ /* 0x004fca00097fe4ff */
[----:B------:R-:W2:Y:S01]  /*4930*/  LDG.E R4, desc[UR6][R4.64] ;  /* 0x0000000604047981 */ /* 0x000ea2000c1e1900 */
[----:B------:R-:W-:Y:S03]  /*4940*/  BSSY.RECONVERGENT B0, `(.L_x_96) ;  /* 0x0000017000007945 */ /* 0x000fe60003800200 */
[----:B--2---:R2:W-:Y:S01]  /*4950*/  STS [R23+UR9], R4 ;  /* 0x0000000417007988 */ /* 0x0045e20008000809 */
[----:B------:R-:W-:Y:S05]  /*4960*/  @P0 BRA `(.L_x_97) ;  /* 0x0000000000500947 */ /* 0x000fea0003800000 */
[----:B------:R-:W-:Y:S04]  /*4970*/  LDS R0, [R10+0x40] ;  /* 0x000040000a007984 */ /* 0x000fe80000000800 */
[----:B------:R-:W5:Y:S02]  /*4980*/  LDS R5, [R10] ;  /* 0x000000000a057984 */ /* 0x000f640000000800 */
[----:B-----5:R-:W-:-:S05]  /*4990*/  FADD R5, R0, R5 ;  /* 0x0000000500057221 */ /* 0x020fca0000000000 */
[----:B------:R-:W-:Y:S04]  /*49a0*/  STS [R10], R5 ;  /* 0x000000050a007388 */ /* 0x000fe80000000800 */
        /* <DEDUP_REMOVED lines=15> */
[----:B------:R0:W-:Y:S02]  /*4aa0*/  STS [R10], R5 ;  /* 0x000000050a007388 */ /* 0x0001e40000000800 */
.L_x_97:
[----:B------:R-:W-:Y:S05]  /*4ab0*/  BSYNC.RECONVERGENT B0 ;  /* 0x0000000000007941 */ /* 0x000fea0003800200 */
.L_x_96:
[----:B------:R-:W0:Y:S01]  /*4ac0*/  LDS R22, [R22+UR9] ;  /* 0x0000000916167984 */ /* 0x000e220008000800 */
[----:B------:R-:W-:Y:S06]  /*4ad0*/  BAR.SYNC.DEFER_BLOCKING 0x0 ;  /* 0x0000000000007b1d */ /* 0x000fec0000010000 */
[----:B------:R-:W-:Y:S05]  /*4ae0*/  @P1 EXIT ;  /* 0x000000000000194d */ /* 0x000fea0003800000 */
[----:B------:R-:W-:Y:S01]  /*4af0*/  ISETP.GT.U32.AND P1, PT, R6, 0x1, PT ;  /* 0x000000010600780c */ /* 0x000fe20003f24070 */
[----:B------:R-:W-:Y:S01]  /*4b00*/  IMAD.MOV.U32 R0, RZ, RZ, RZ ;  /* 0x000000ffff007224 */ /* 0x000fe200078e00ff */
[----:B------:R-:W-:Y:S11]  /*4b10*/  BSSY.RECONVERGENT B0, `(.L_x_98) ;  /* 0x0000018000007945 */ /* 0x000ff60003800200 */
[----:B------:R-:W5:Y:S04]  /*4b20*/  @!P1 LDS R0, [R7] ;  /* 0x0000000007009984 */ /* 0x000f680000000800 */
[----:B-----5:R0:W-:Y:S01]  /*4b30*/  STS [R23+UR9], R0 ;  /* 0x0000000017007988 */ /* 0x0201e20008000809 */
[----:B------:R-:W-:Y:S05]  /*4b40*/  @P0 BRA `(.L_x_99) ;  /* 0x0000000000500947 */ /* 0x000fea0003800000 */
[----:B0-----:R-:W-:Y:S04]  /*4b50*/  LDS R0, [R9+0x40] ;  /* 0x0000400009007984 */ /* 0x001fe80000000800 */
[----:B------:R-:W0:Y:S02]  /*4b60*/  LDS R5, [R9] ;  /* 0x0000000009057984 */ /* 0x000e240000000800 */
[----:B0-----:R-:W-:-:S05]  /*4b70*/  FADD R0, R0, R5 ;  /* 0x0000000500007221 */ /* 0x001fca0000000000 */
[----:B------:R-:W-:Y:S04]  /*4b80*/  STS [R9], R0 ;  /* 0x0000000009007388 */ /* 0x000fe80000000800 */
[----:B--2---:R-:W-:Y:S04]  /*4b90*/  LDS R4, [R9+0x20] ;  /* 0x0000200009047984 */ /* 0x004fe80000000800 */
[----:B------:R-:W0:Y:S02]  /*4ba0*/  LDS R5, [R9] ;  /* 0x0000000009057984 */ /* 0x000e240000000800 */
[----:B0-----:R-:W-:-:S05]  /*4bb0*/  FADD R4, R4, R5 ;  /* 0x0000000504047221 */ /* 0x001fca0000000000 */
[----:B------:R-:W-:Y:S04]  /*4bc0*/  STS [R9], R4 ;  /* 0x0000000409007388 */ /* 0x000fe80000000800 */
[----:B------:R-:W-:Y:S04]  /*4bd0*/  LDS R5, [R9+0x10] ;  /* 0x0000100009057984 */ /* 0x000fe80000000800 */
[----:B-1-3--:R-:W0:Y:S02]  /*4be0*/  LDS R8, [R9] ;  /* 0x0000000009087984 */ /* 0x00ae240000000800 */
        /* <DEDUP_REMOVED lines=10> */
.L_x_99:
[----:B------:R-:W-:Y:S05]  /*4c90*/  BSYNC.RECONVERGENT B0 ;  /* 0x0000000000007941 */ /* 0x000fea0003800200 */
.L_x_98:
[----:B------:R-:W5:Y:S01]  /*4ca0*/  S2UR UR5, SR_CgaCtaId ;  /* 0x00000000000579c3 */ /* 0x000f620000008800 */
[----:B------:R-:W-:Y:S01]  /*4cb0*/  ISETP.NE.AND P0, PT, R6, RZ, PT ;  /* 0x000000ff0600720c */ /* 0x000fe20003f05270 */
[----:B------:R-:W-:Y:S02]  /*4cc0*/  UMOV UR4, 0x400 ;  /* 0x0000040000047882 */ /* 0x000fe40000000000 */
[----:B-----5:R-:W-:-:S09]  /*4cd0*/  ULEA UR4, UR5, UR4, 0x18 ;  /* 0x0000000405047291 */ /* 0x020fd2000f8ec0ff */
[----:B------:R-:W0:Y:S01]  /*4ce0*/  LDS R15, [UR4] ;  /* 0x00000004ff0f7984 */ /* 0x000e220008000800 */
[----:B------:R-:W-:Y:S05]  /*4cf0*/  @P0 EXIT ;  /* 0x000000000000094d */ /* 0x000fea0003800000 */
[----:B0-----:R0:W-:Y:S04]  /*4d00*/  STG.E desc[UR6][R40.64], R15 ;  /* 0x0000000f28007986 */ /* 0x0011e8000c101906 */
[----:B------:R-:W5:Y:S01]  /*4d10*/  LDG.E R29, desc[UR6][R12.64] ;  /* 0x000000060c1d7981 */ /* 0x000f62000c1e1900 */
[----:B------:R-:W-:Y:S02]  /*4d20*/  I2FP.F32.S32 R10, R24 ;  /* 0x00000018000a7245 */ /* 0x000fe40000201400 */
[----:B-1-3--:R-:W-:Y:S02]  /*4d30*/  MOV R9, RZ ;  /* 0x000000ff00097202 */ /* 0x00afe40000000f00 */
[----:B------:R-:W1:Y:S02]  /*4d40*/  MUFU.RCP R5, R10 ;  /* 0x0000000a00057308 */ /* 0x000e640000001000 */
[----:B-1----:R-:W-:-:S04]  /*4d50*/  FFMA R8, -R10, R5, 1 ;  /* 0x3f8000000a087423 */ /* 0x002fc80000000105 */
[----:B------:R-:W-:Y:S02]  /*4d60*/  FFMA R8, R5, R8, R5 ;  /* 0x0000000805087223 */ /* 0x000fe40000000005 */
[----:B-----5:R-:W1:Y:S02]  /*4d70*/  FCHK P0, R29, R10 ;  /* 0x0000000a1d007302 */ /* 0x020e640000000000 */
[----:B------:R-:W-:-:S04]  /*4d80*/  FFMA R5, R8, R29, RZ ;  /* 0x0000001d08057223 */ /* 0x000fc800000000ff */
[----:B------:R-:W-:-:S04]  /*4d90*/  FFMA R0, -R10, R5, R29 ;  /* 0x000000050a007223 */ /* 0x000fc8000000011d */
[----:B------:R-:W-:Y:S01]  /*4da0*/  FFMA R8, R8, R0, R5 ;  /* 0x0000000008087223 */ /* 0x000fe20000000005 */
[----:B01----:R-:W-:Y:S06]  /*4db0*/  @!P0 BRA `(.L_x_100) ;  /* 0x0000000000108947 */ /* 0x003fec0003800000 */
[----:B------:R-:W-:Y:S01]  /*4dc0*/  IMAD.MOV.U32 R5, RZ, RZ, R10 ;  /* 0x000000ffff057224 */ /* 0x000fe200078e000a */
[----:B------:R-:W-:-:S07]  /*4dd0*/  MOV R12, 0x4df0 ;  /* 0x00004df0000c7802 */ /* 0x000fce0000000f00 */
[----:B--2-4-:R-:W-:Y:S05]  /*4de0*/  CALL.REL.NOINC `($__internal_2_$__cuda_sm3x_div_rn_noftz_f32_slowpath) ;  /* 0x0000001800287944 */ /* 0x014fea0003c00000 */
[----:B------:R-:W-:-:S07]  /*4df0*/  MOV R8, R5 ;  /* 0x0000000500087202 */ /* 0x000fce0000000f00 */
.L_x_100:
[----:B------:R-:W3:Y:S01]  /*4e00*/  LDG.E R29, desc[UR6][R38.64] ;  /* 0x00000006261d7981 */ /* 0x000ee2000c1e1900 */
[----:B--2-4-:R-:W0:Y:S02]  /*4e10*/  MUFU.RCP R23, R10 ;  /* 0x0000000a00177308 */ /* 0x014e240000001000 */
[----:B0-----:R-:W-:-:S04]  /*4e20*/  FFMA R0, -R10, R23, 1 ;  /* 0x3f8000000a007423 */ /* 0x001fc80000000117 */
[----:B------:R-:W-:Y:S02]  /*4e30*/  FFMA R23, R23, R0, R23 ;  /* 0x0000000017177223 */ /* 0x000fe40000000017 */
[----:B---3--:R-:W0:Y:S02]  /*4e40*/  FCHK P0, R29, R10 ;  /* 0x0000000a1d007302 */ /* 0x008e240000000000 */
[----:B------:R-:W-:-:S04]  /*4e50*/  FFMA R0, R23, R29, RZ ;  /* 0x0000001d17007223 */ /* 0x000fc800000000ff */
[----:B------:R-:W-:-:S04]  /*4e60*/  FFMA R5, -R10, R0, R29 ;  /* 0x000000000a057223 */ /* 0x000fc8000000011d */
[----:B------:R-:W-:Y:S01]  /*4e70*/  FFMA R23, R23, R5, R0 ;  /* 0x0000000517177223 */ /* 0x000fe20000000000 */
[----:B0-----:R-:W-:Y:S06]  /*4e80*/  @!P0 BRA `(.L_x_101) ;  /* 0x0000000000108947 */ /* 0x001fec0003800000 */
[----:B------:R-:W-:Y:S01]  /*4e90*/  IMAD.MOV.U32 R5, RZ, RZ, R10 ;  /* 0x000000ffff057224 */ /* 0x000fe200078e000a */
[----:B------:R-:W-:-:S07]  /*4ea0*/  MOV R12, 0x4ec0 ;  /* 0x00004ec0000c7802 */ /* 0x000fce0000000f00 */
[----:B------:R-:W-:Y:S05]  /*4eb0*/  CALL.REL.NOINC `($__internal_2_$__cuda_sm3x_div_rn_noftz_f32_slowpath) ;  /* 0x0000001400f47944 */ /* 0x000fea0003c00000 */
[----:B------:R-:W-:-:S07]  /*4ec0*/  MOV R23, R5 ;  /* 0x0000000500177202 */ /* 0x000fce0000000f00 */
.L_x_101:
[----:B------:R-:W2:Y:S01]  /*4ed0*/  LDG.E R29, desc[UR6][R36.64] ;  /* 0x00000006241d7981 */ /* 0x000ea2000c1e1900 */
        /* <DEDUP_REMOVED lines=12> */
.L_x_102:
        /* <DEDUP_REMOVED lines=13> */
.L_x_103:
        /* <DEDUP_REMOVED lines=9> */
[----:B------:R-:W-:Y:S02]  /*5100*/  MOV R5, R10 ;  /* 0x0000000a00057202 */ /* 0x000fe40000000f00 */
[----:B------:R-:W-:-:S07]  /*5110*/  MOV R12, 0x5130 ;  /* 0x00005130000c7802 */ /* 0x000fce0000000f00 */
[----:B------:R-:W-:Y:S05]  /*5120*/  CALL.REL.NOINC `($__internal_2_$__cuda_sm3x_div_rn_noftz_f32_slowpath) ;  /* 0x0000001400587944 */ /* 0x000fea0003c00000 */
[----:B------:R-:W-:-:S07]  /*5130*/  IMAD.MOV.U32 R0, RZ, RZ, R5 ;  /* 0x000000ffff007224 */ /* 0x000fce00078e0005 */
.L_x_104:
        /* <DEDUP_REMOVED lines=12> */
[----:B------:R-:W-:-:S07]  /*5200*/  MOV R26, R5 ;  /* 0x00000005001a7202 */ /* 0x000fce0000000f00 */
.L_x_105:
[----:B------:R-:W0:Y:S08]  /*5210*/  MUFU.RCP R3, R10 ;  /* 0x0000000a00037308 */ /* 0x000e300000001000 */
[----:B------:R-:W1:Y:S01]  /*5220*/  FCHK P0, R15, R10 ;  /* 0x0000000a0f007302 */ /* 0x000e620000000000 */
[----:B0-----:R-:W-:-:S04]  /*5230*/  FFMA R2, -R10, R3, 1 ;  /* 0x3f8000000a027423 */ /* 0x001fc80000000103 */
[----:B------:R-:W-:-:S04]  /*5240*/  FFMA R2, R3, R2, R3 ;  /* 0x0000000203027223 */ /* 0x000fc80000000003 */
[----:B------:R-:W-:-:S04]  /*5250*/  FFMA R27, R2, R15, RZ ;  /* 0x0000000f021b7223 */ /* 0x000fc800000000ff */
[----:B------:R-:W-:-:S04]  /*5260*/  FFMA R4, -R10, R27, R15 ;  /* 0x0000001b0a047223 */ /* 0x000fc8000000010f */
[----:B------:R-:W-:Y:S01]  /*5270*/  FFMA R27, R2, R4, R27 ;  /* 0x00000004021b7223 */ /* 0x000fe2000000001b */
[----:B-1----:R-:W-:Y:S06]  /*5280*/  @!P0 BRA `(.L_x_106) ;  /* 0x0000000000148947 */ /* 0x002fec0003800000 */
[----:B------:R-:W-:Y:S01]  /*5290*/  IMAD.MOV.U32 R29, RZ, RZ, R15 ;  /* 0x000000ffff1d7224 */ /* 0x000fe200078e000f */
[----:B------:R-:W-:Y:S02]  /*52a0*/  MOV R5, R10 ;  /* 0x0000000a00057202 */ /* 0x000fe40000000f00 */
[----:B------:R-:W-:-:S07]  /*52b0*/  MOV R12, 0x52d0 ;  /* 0x000052d0000c7802 */ /* 0x000fce0000000f00 */
[----:B------:R-:W-:Y:S05]  /*52c0*/  CALL.REL.NOINC `($__internal_2_$__cuda_sm3x_div_rn_noftz_f32_slowpath) ;  /* 0x0000001000f07944 */ /* 0x000fea0003c00000 */
[----:B------:R-:W-:-:S07]  /*52d0*/  MOV R27, R5 ;  /* 0x00000005001b7202 */ /* 0x000fce0000000f00 */
.L_x_106:
[-C--:B------:R-:W-:Y:S01]  /*52e0*/  FMUL R3, R0, R0.reuse ;  /* 0x0000000000037220 */ /* 0x080fe20000400000 */
[C---:B------:R-:W-:Y:S01]  /*52f0*/  FMUL R22, R8.reuse, -3 ;  /* 0xc040000008167820 */ /* 0x040fe20000400000 */
[----:B------:R-:W-:Y:S01]  /*5300*/  FMUL R25, R8, 4 ;  /* 0x4080000008197820 */ /* 0x000fe20000400000 */
[----:B------:R-:W-:Y:S01]  /*5310*/  FMUL R16, R26, R0 ;  /* 0x000000001a107220 */ /* 0x000fe20000400000 */
[-C--:B------:R-:W-:Y:S01]  /*5320*/  FFMA R24, R6, R7.reuse, -R3 ;  /* 0x0000000706187223 */ /* 0x080fe20000000803 */
[-CC-:B------:R-:W-:Y:S01]  /*5330*/  FFMA R3, -R8, R8.reuse, R23.reuse ;  /* 0x0000000808037223 */ /* 0x180fe20000000117 */
[----:B------:R-:W-:Y:S01]  /*5340*/  FFMA R22, R22, R8, -R23 ;  /* 0x0000000816167223 */ /* 0x000fe20000000817 */
[----:B------:R-:W-:Y:S01]  /*5350*/  FMUL R23, R25, 3 ;  /* 0x4040000019177820 */ /* 0x000fe20000400000 */
[----:B------:R-:W-:Y:S01]  /*5360*/  FMUL R5, R24, 4 ;  /* 0x4080000018057820 */ /* 0x000fe20000400000 */
[C---:B------:R-:W-:Y:S01]  /*5370*/  FMUL R15, R27.reuse, R0 ;  /* 0x000000001b0f7220 */ /* 0x040fe20000400000 */
[----:B------:R-:W-:Y:S01]  /*5380*/  FFMA R0, R27, R7, -R16 ;  /* 0x000000071b007223 */ /* 0x000fe20000000810 */
[----:B------:R-:W-:Y:S01]  /*5390*/  BSSY.RECONVERGENT B0, `(.L_x_107) ;  /* 0x0000018000007945 */ /* 0x000fe20003800200 */
[----:B------:R-:W-:-:S02]  /*53a0*/  FMUL R2, R5, R8 ;  /* 0x0000000805027220 */ /* 0x000fc40000400000 */
[----:B------:R-:W-:Y:S02]  /*53b0*/  FMUL R0, R0, R27 ;  /* 0x0000001b00007220 */ /* 0x000fe40000400000 */
[----:B------:R-:W-:Y:S01]  /*53c0*/  FFMA R5, R3, R8, R2 ;  /* 0x0000000803057223 */ /* 0x000fe20000000002 */
[----:B------:R-:W-:-:S03]  /*53d0*/  FADD R2, R22, R22 ;  /* 0x0000001616027221 */ /* 0x000fc60000000000 */
[C---:B------:R-:W-:Y:S01]  /*53e0*/  FFMA R4, -R26.reuse, R26, R5 ;  /* 0x0000001a1a047223 */ /* 0x040fe20000000105 */
[----:B------:R-:W-:Y:S01]  /*53f0*/  FFMA R12, RZ, R23, R2 ;  /* 0x00000017ff0c7223 */ /* 0x000fe20000000002 */
[----:B------:R-:W-:Y:S02]  /*5400*/  FFMA R5, R26, R6, -R15 ;  /* 0x000000061a057223 */ /* 0x000fe4000000080f */
[----:B------:R-:W-:Y:S02]  /*5410*/  FFMA R17, -R27, R27, R4 ;  /* 0x0000001b1b117223 */ /* 0x000fe40000000104 */
[----:B------:R-:W-:Y:S02]  /*5420*/  FFMA R5, R5, R26, R0 ;  /* 0x0000001a05057223 */ /* 0x000fe40000000000 */
[----:B------:R-:W-:Y:S02]  /*5430*/  FFMA R29, RZ, R12, R17 ;  /* 0x0000000cff1d7223 */ /* 0x000fe40000000011 */
[----:B------:R-:W-:-:S02]  /*5440*/  FFMA R0, R24, -R3, R5 ;  /* 0x8000000318007223 */ /* 0x000fc40000000005 */
        /* <DEDUP_REMOVED lines=12> */
.L_x_108:
[----:B------:R-:W-:Y:S05]  /*5510*/  BSYNC.RECONVERGENT B0 ;  /* 0x0000000000007941 */ /* 0x000fea0003800200 */
.L_x_107:
[----:B------:R-:W-:Y:S01]  /*5520*/  FADD R36, RZ, -R5 ;  /* 0x80000005ff247221 */ /* 0x000fe20000000000 */
[----:B------:R-:W-:Y:S04]  /*5530*/  BSSY.RECONVERGENT B0, `(.L_x_109) ;  /* 0x0000075000007945 */ /* 0x000fe80003800200 */
[----:B------:R-:W-:-:S04]  /*5540*/  FSETP.NAN.AND P0, PT, |R36|, |R36|, PT ;  /* 0x400000242400720b */ /* 0x000fc80003f08200 */
[----:B------:R-:W-:-:S13]  /*5550*/  FSETP.NEU.AND P0, PT, R36, RZ, !P0 ;  /* 0x000000ff2400720b */ /* 0x000fda000470d000 */
[----:B------:R-:W-:Y:S05]  /*5560*/  @!P0 BRA `(.L_x_110) ;  /* 0x0000000400c48947 */ /* 0x000fea0003800000 */
[----:B------:R-:W-:-:S04]  /*5570*/  FFMA R3, R25, R36, R22 ;  /* 0x0000002419037223 */ /* 0x000fc80000000016 */
[----:B------:R-:W-:-:S04]  /*5580*/  FFMA R3, R36, R3, R17 ;  /* 0x0000000324037223 */ /* 0x000fc80000000011 */
[----:B------:R-:W-:-:S05]  /*5590*/  FFMA R4, R36, R3, R0 ;  /* 0x0000000324047223 */ /* 0x000fca0000000000 */
[----:B------:R-:W-:-:S13]  /*55a0*/  FSETP.GE.AND P0, PT, |R4|, |R0|, PT ;  /* 0x400000000400720b */ /* 0x000fda0003f06200 */
[----:B------:R-:W-:Y:S05]  /*55b0*/  @P0 BRA `(.L_x_110) ;  /* 0x0000000400b00947 */ /* 0x000fea0003800000 */
[----:B------:R-:W-:Y:S01]  /*55c0*/  FFMA R3, R23, R36, R2 ;  /* 0x0000002417037223 */ /* 0x000fe20000000002 */
[----:B------:R-:W-:Y:S03]  /*55d0*/  BSSY.RECONVERGENT B1, `(.L_x_111) ;  /* 0x000000e000017945 */ /* 0x000fe60003800200 */
[----:B------:R-:W-:-:S04]  /*55e0*/  FFMA R9, R36, R3, R17 ;  /* 0x0000000324097223 */ /* 0x000fc80000000011 */
        /* <DEDUP_REMOVED lines=8> */
[----:B------:R-:W-:Y:S01]  /*5670*/  MOV R5, R9 ;  /* 0x0000000900057202 */ /* 0x000fe20000000f00 */
[----:B------:R-:W-:Y:S01]  /*5680*/  IMAD.MOV.U32 R29, RZ, RZ, R4 ;  /* 0x000000ffff1d7224 */ /* 0x000fe200078e0004 */
[----:B------:R-:W-:-:S07]  /*5690*/  MOV R12, 0x56b0 ;  /* 0x000056b0000c7802 */ /* 0x000fce0000000f00 */
[----:B------:R-:W-:Y:S05]  /*56a0*/  CALL.REL.NOINC `($__internal_2_$__cuda_sm3x_div_rn_noftz_f32_slowpath) ;  /* 0x0000000c00f87944 */ /* 0x000fea0003c00000 */
.L_x_112:
[----:B------:R-:W-:Y:S05]  /*56b0*/  BSYNC.RECONVERGENT B1 ;  /* 0x0000000000017941 */ /* 0x000fea0003800200 */
.L_x_111:
[----:B------:R-:W-:Y:S01]  /*56c0*/  FADD R34, R36, -R5 ;  /* 0x8000000524227221 */ /* 0x000fe20000000000 */
[----:B------:R-:W-:-:S04]  /*56d0*/  MOV R9, R36 ;  /* 0x0000002400097202 */ /* 0x000fc80000000f00 */
[----:B------:R-:W-:-:S04]  /*56e0*/  FSETP.NAN.AND P0, PT, |R34|, |R34|, PT ;  /* 0x400000222200720b */ /* 0x000fc80003f08200 */
[----:B------:R-:W-:-:S13]  /*56f0*/  FSETP.EQ.OR P0, PT, R34, R36, P0 ;  /* 0x000000242200720b */ /* 0x000fda0000702400 */
[----:B------:R-:W-:Y:S05]  /*5700*/  @P0 BRA `(.L_x_110) ;  /* 0x00000004005c0947 */ /* 0x000fea0003800000 */
[----:B------:R-:W-:Y:S01]  /*5710*/  FFMA R3, R25, R34, R22 ;  /* 0x0000002219037223 */ /* 0x000fe20000000016 */
[----:B------:R-:W-:-:S03]  /*5720*/  MOV R9, R36 ;  /* 0x0000002400097202 */ /* 0x000fc60000000f00 */
        /* <DEDUP_REMOVED lines=19> */
.L_x_114:
[----:B------:R-:W-:Y:S05]  /*5860*/  BSYNC.RECONVERGENT B1 ;  /* 0x0000000000017941 */ /* 0x000fea0003800200 */
.L_x_113:
[----:B------:R-:W-:Y:S01]  /*5870*/  FADD R36, R34, -R5 ;  /* 0x8000000522247221 */ /* 0x000fe20000000000 */
[----:B------:R-:W-:-:S04]  /*5880*/  MOV R9, R34 ;  /* 0x0000002200097202 */ /* 0x000fc80000000f00 */
[----:B------:R-:W-:-:S04]  /*5890*/  FSETP.NAN.AND P0, PT, |R36|, |R36|, PT ;  /* 0x400000242400720b */ /* 0x000fc80003f08200 */
[----:B------:R-:W-:-:S13]  /*58a0*/  FSETP.EQ.OR P0, PT, R36, R34, P0 ;  /* 0x000000222400720b */ /* 0x000fda0000702400 */
[----:B------:R-:W-:Y:S05]  /*58b0*/  @P0 BRA `(.L_x_110) ;  /* 0x0000000000f00947 */ /* 0x000fea0003800000 */
[----:B------:R-:W-:Y:S01]  /*58c0*/  FFMA R4, R25, R36, R22 ;  /* 0x0000002419047223 */ /* 0x000fe20000000016 */
[----:B------:R-:W-:-:S03]  /*58d0*/  IMAD.MOV.U32 R9, RZ, RZ, R34 ;  /* 0x000000ffff097224 */ /* 0x000fc600078e0022 */
        /* <DEDUP_REMOVED lines=15> */
[----:B------:R-:W-:Y:S02]  /*59d0*/  MOV R5, R9 ;  /* 0x0000000900057202 */ /* 0x000fe40000000f00 */
[----:B------:R-:W-:Y:S02]  /*59e0*/  MOV R29, R4 ;  /* 0x00000004001d7202 */ /* 0x000fe40000000f00 */
[----:B------:R-:W-:-:S07]  /*59f0*/  MOV R12, 0x5a10 ;  /* 0x00005a10000c7802 */ /* 0x000fce0000000f00 */
[----:B------:R-:W-:Y:S05]  /*5a00*/  CALL.REL.NOINC `($__internal_2_$__cuda_sm3x_div_rn_noftz_f32_slowpath) ;  /* 0x0000000c00207944 */ /* 0x000fea0003c00000 */
.L_x_116:
[----:B------:R-:W-:Y:S05]  /*5a10*/  BSYNC.RECONVERGENT B1 ;  /* 0x0000000000017941 */ /* 0x000fea0003800200 */
.L_x_115:
[----:B------:R-:W-:Y:S01]  /*5a20*/  FADD R34, R36, -R5 ;  /* 0x8000000524227221 */ /* 0x000fe20000000000 */
[----:B------:R-:W-:-:S04]  /*5a30*/  IMAD.MOV.U32 R9, RZ, RZ, R36 ;  /* 0x000000ffff097224 */ /* 0x000fc800078e0024 */
        /* <DEDUP_REMOVED lines=24> */
.L_x_118:
[----:B------:R-:W-:Y:S05]  /*5bc0*/  BSYNC.RECONVERGENT B1 ;  /* 0x0000000000017941 */ /* 0x000fea0003800200 */
.L_x_117:
        /* <DEDUP_REMOVED lines=10> */
[----:B------:R-:W-:-:S07]  /*5c70*/  @!P0 IMAD.MOV.U32 R9, RZ, RZ, R2 ;  /* 0x000000ffff098224 */ /* 0x000fce00078e0002 */
.L_x_110:
[----:B------:R-:W-:Y:S05]  /*5c80*/  BSYNC.RECONVERGENT B0 ;  /* 0x0000000000007941 */ /* 0x000fea0003800200 */
.L_x_109:
[-C--:B------:R-:W-:Y:S01]  /*5c90*/  FMUL R0, R8, R9.reuse ;  /* 0x0000000908007220 */ /* 0x080fe20000400000 */
[----:B------:R-:W-:Y:S01]  /*5ca0*/  FADD R6, R6, -R9 ;  /* 0x8000000906067221 */ /* 0x000fe20000000000 */
[----:B------:R-:W-:Y:S02]  /*5cb0*/  BSSY.RECONVERGENT B0, `(.L_x_119) ;  /* 0x0000011000007945 */ /* 0x000fe40003800200 */
[----:B------:R-:W-:Y:S01]  /*5cc0*/  FFMA R3, R9, R9, -R0 ;  /* 0x0000000909037223 */ /* 0x000fe20000000800 */
[----:B------:R-:W-:-:S03]  /*5cd0*/  FFMA R29, R6, R26, -R15 ;  /* 0x0000001a061d7223 */ /* 0x000fc6000000080f */
[----:B------:R-:W-:-:S04]  /*5ce0*/  FADD R3, R24, R3 ;  /* 0x0000000318037221 */ /* 0x000fc80000000000 */
[----:B------:R-:W-:-:S04]  /*5cf0*/  FADD R0, R3, R3 ;  /* 0x0000000303007221 */ /* 0x000fc80000000000 */
        /* <DEDUP_REMOVED lines=9> */
[----:B------:R-:W-:-:S07]  /*5d90*/  MOV R12, 0x5db0 ;  /* 0x00005db0000c7802 */ /* 0x000fce0000000f00 */
[----:B------:R-:W-:Y:S05]  /*5da0*/  CALL.REL.NOINC `($__internal_2_$__cuda_sm3x_div_rn_noftz_f32_slowpath) ;  /* 0x0000000800387944 */ /* 0x000fea0003c00000 */
[----:B------:R-:W-:-:S07]  /*5db0*/  MOV R2, R5 ;  /* 0x0000000500027202 */ /* 0x000fce0000000f00 */
.L_x_120:
[----:B------:R-:W-:Y:S05]  /*5dc0*/  BSYNC.RECONVERGENT B0 ;  /* 0x0000000000007941 */ /* 0x000fea0003800200 */
.L_x_119:
[----:B------:R-:W0:Y:S01]  /*5dd0*/  MUFU.RCP R3, R0 ;  /* 0x0000000000037308 */ /* 0x000e220000001000 */
[----:B------:R-:W-:Y:S01]  /*5de0*/  FADD R7, R7, -R9 ;  /* 0x8000000907077221 */ /* 0x000fe20000000000 */
[----:B------:R-:W-:Y:S03]  /*5df0*/  BSSY.RECONVERGENT B0, `(.L_x_121) ;  /* 0x000000d000007945 */ /* 0x000fe60003800200 */
[----:B------:R-:W-:-:S04]  /*5e00*/  FFMA R29, R7, R27, -R16 ;  /* 0x0000001b071d7223 */ /* 0x000fc80000000810 */
        /* <DEDUP_REMOVED lines=8> */
[----:B------:R-:W-:-:S07]  /*5e90*/  MOV R12, 0x5eb0 ;  /* 0x00005eb0000c7802 */ /* 0x000fce0000000f00 */
[----:B------:R-:W-:Y:S05]  /*5ea0*/  CALL.REL.NOINC `($__internal_2_$__cuda_sm3x_div_rn_noftz_f32_slowpath) ;  /* 0x0000000400f87944 */ /* 0x000fea0003c00000 */
[----:B------:R-:W-:-:S07]  /*5eb0*/  MOV R3, R5 ;  /* 0x0000000500037202 */ /* 0x000fce0000000f00 */
.L_x_122:
[----:B------:R-:W-:Y:S05]  /*5ec0*/  BSYNC.RECONVERGENT B0 ;  /* 0x0000000000007941 */ /* 0x000fea0003800200 */
.L_x_121:
[----:B------:R-:W-:Y:S01]  /*5ed0*/  FMUL R5, R3, R3 ;  /* 0x0000000303057220 */ /* 0x000fe20000400000 */
[----:B------:R-:W-:Y:S03]  /*5ee0*/  BSSY.RECONVERGENT B0, `(.L_x_123) ;  /* 0x000000e000007945 */ /* 0x000fe60003800200 */
[----:B------:R-:W-:-:S04]  /*5ef0*/  FFMA R5, R2, R2, R5 ;  /* 0x0000000202057223 */ /* 0x000fc80000000005 */
[----:B------:R-:W-:-:S04]  /*5f00*/  FADD R0, R5, R8 ;  /* 0x0000000805007221 */ /* 0x000fc80000000000 */
[----:B------:R0:W1:Y:S01]  /*5f10*/  MUFU.RSQ R5, R0 ;  /* 0x0000000000057308 */ /* 0x0000620000001400 */
[----:B------:R-:W-:-:S04]  /*5f20*/  IADD3 R4, PT, PT, R0, -0xd000000, RZ ;  /* 0xf300000000047810 */ /* 0x000fc80007ffe0ff */
[----:B------:R-:W-:-:S13]  /*5f30*/  ISETP.GT.U32.AND P0, PT, R4, 0x727fffff, PT ;  /* 0x727fffff0400780c */ /* 0x000fda0003f04070 */
[----:B01----:R-:W-:Y:S05]  /*5f40*/  @!P0 BRA `(.L_x_124) ;  /* 0x00000000000c8947 */ /* 0x003fea0003800000 */
[----:B------:R-:W-:-:S07]  /*5f50*/  MOV R9, 0x5f70 ;  /* 0x00005f7000097802 */ /* 0x000fce0000000f00 */
[----:B------:R-:W-:Y:S05]  /*5f60*/  CALL.REL.NOINC `($__internal_1_$__cuda_sm20_sqrt_rn_f32_slowpath) ;  /* 0x00000004006c7944 */ /* 0x000fea0003c00000 */
[----:B------:R-:W-:Y:S05]  /*5f70*/  BRA `(.L_x_125) ;  /* 0x0000000000107947 */ /* 0x000fea0003800000 */
.L_x_124:
[----:B------:R-:W-:Y:S01]  /*5f80*/  FMUL.FTZ R7, R0, R5 ;  /* 0x0000000500077220 */ /* 0x000fe20000410000 */
[----:B------:R-:W-:-:S03]  /*5f90*/  FMUL.FTZ R4, R5, 0.5 ;  /* 0x3f00000005047820 */ /* 0x000fc60000410000 */
[----:B------:R-:W-:-:S04]  /*5fa0*/  FFMA R0, -R7, R7, R0 ;  /* 0x0000000707007223 */ /* 0x000fc80000000100 */
[----:B------:R-:W-:-:S07]  /*5fb0*/  FFMA R7, R0, R4, R7 ;  /* 0x0000000400077223 */ /* 0x000fce0000000007 */
.L_x_125:
[----:B------:R-:W-:Y:S05]  /*5fc0*/  BSYNC.RECONVERGENT B0 ;  /* 0x0000000000007941 */ /* 0x000fea0003800200 */
.L_x_123:
[----:B------:R-:W0:Y:S02]  /*5fd0*/  LDC.64 R4, c[0x0][0x450] ;  /* 0x00011400ff047b82 */ /* 0x000e240000000a00 */
[----:B0-----:R-:W-:-:S05]  /*5fe0*/  IMAD.WIDE.U32 R4, R11, 0x4, R4 ;  /* 0x000000040b047825 */ /* 0x001fca00078e0004 */
[----:B------:R0:W-:Y:S04]  /*5ff0*/  STG.E desc[UR6][R4.64], R7 ;  /* 0x0000000704007986 */ /* 0x0001e8000c101906 */
[----:B------:R-:W2:Y:S01]  /*6000*/  LDG.E R29, desc[UR6][R20.64] ;  /* 0x00000006141d7981 */ /* 0x000ea2000c1e1900 */
        /* <DEDUP_REMOVED lines=8> */
[----:B------:R-:W-:Y:S01]  /*6090*/  IMAD.MOV.U32 R5, RZ, RZ, R10 ;  /* 0x000000ffff057224 */ /* 0x000fe200078e000a */
[----:B------:R-:W-:-:S07]  /*60a0*/  MOV R12, 0x60c0 ;  /* 0x000060c0000c7802 */ /* 0x000fce0000000f00 */
[----:B------:R-:W-:Y:S05]  /*60b0*/  CALL.REL.NOINC `($__internal_2_$__cuda_sm3x_div_rn_noftz_f32_slowpath) ;  /* 0x0000000400747944 */ /* 0x000fea0003c00000 */
[----:B------:R-:W-:-:S07]  /*60c0*/  MOV R9, R5 ;  /* 0x0000000500097202 */ /* 0x000fce0000000f00 */
.L_x_126:
[----:B------:R-:W0:Y:S01]  /*60d0*/  LDC.64 R4, c[0x0][0x440] ;  /* 0x00011000ff047b82 */ /* 0x000e220000000a00 */
[----:B------:R-:W-:Y:S01]  /*60e0*/  FADD R9, R9, R2 ;  /* 0x0000000209097221 */ /* 0x000fe20000000000 */
        /* <DEDUP_REMOVED lines=13> */
[----:B------:R-:W-:Y:S05]  /*61c0*/  CALL.REL.NOINC `($__internal_2_$__cuda_sm3x_div_rn_noftz_f32_slowpath) ;  /* 0x0000000400307944 */ /* 0x000fea0003c00000 */
[----:B------:R-:W-:-:S07]  /*61d0*/  IMAD.MOV.U32 R0, RZ, RZ, R5 ;  /* 0x000000ffff007224 */ /* 0x000fce00078e0005 */
.L_x_127:
[----:B------:R-:W0:Y:S01]  /*61e0*/  LDC.64 R4, c[0x0][0x448] ;  /* 0x00011200ff047b82 */ /* 0x000e220000000a00 */
[----:B------:R-:W-:Y:S01]  /*61f0*/  FADD R7, R0, R3 ;  /* 0x0000000300077221 */ /* 0x000fe20000000000 */
[----:B0-----:R-:W-:-:S05]  /*6200*/  IMAD.WIDE.U32 R2, R11, 0x4, R4 ;  /* 0x000000040b027825 */ /* 0x001fca00078e0004 */
[----:B------:R-:W-:Y:S01]  /*6210*/  STG.E desc[UR6][R2.64], R7 ;  /* 0x0000000702007986 */ /* 0x000fe2000c101906 */
[----:B------:R-:W-:Y:S05]  /*6220*/  EXIT ;  /* 0x000000000000794d */ /* 0x000fea0003800000 */
        .weak           $__internal_0_$__cuda_sm20_dsqrt_rn_f64_mediumpath_v1
        .type           $__internal_0_$__cuda_sm20_dsqrt_rn_f64_mediumpath_v1,@function
        .size           $__internal_0_$__cuda_sm20_dsqrt_rn_f64_mediumpath_v1,($__internal_1_$__cuda_sm20_sqrt_rn_f32_slowpath - $__internal_0_$__cuda_sm20_dsqrt_rn_f64_mediumpath_v1)
$__internal_0_$__cuda_sm20_dsqrt_rn_f64_mediumpath_v1:
[----:B------:R-:W-:Y:S01]  /*6230*/  ISETP.GE.U32.AND P0, PT, R18, -0x3400000, PT ;  /* 0xfcc000001200780c */ /* 0x000fe20003f06070 */
[----:B------:R-:W-:Y:S01]  /*6240*/  BSSY.RECONVERGENT B1, `(.L_x_128) ;  /* 0x0000028000017945 */ /* 0x000fe20003800200 */
[----:B------:R-:W-:Y:S01]  /*6250*/  MOV R22, R44 ;  /* 0x0000002c00167202 */ /* 0x000fe20000000f00 */
[----:B------:R-:W-:Y:S01]  /*6260*/  IMAD.MOV.U32 R20, RZ, RZ, R24 ;  /* 0x000000ffff147224 */ /* 0x000fe200078e0018 */
[----:B------:R-:W-:Y:S02]  /*6270*/  MOV R23, R45 ;  /* 0x0000002d00177202 */ /* 0x000fe40000000f00 */
[----:B------:R-:W-:Y:S02]  /*6280*/  MOV R21, R29 ;  /* 0x0000001d00157202 */ /* 0x000fe40000000f00 */
[----:B------:R-:W-:-:S05]  /*6290*/  MOV R18, R26 ;  /* 0x0000001a00127202 */ /* 0x000fca0000000f00 */
[----:B------:R-:W-:Y:S05]  /*62a0*/  @!P0 BRA `(.L_x_129) ;  /* 0x0000000000208947 */ /* 0x000fea0003800000 */
[----:B------:R-:W-:-:S10]  /*62b0*/  DFMA.RM R18, R20, R16, R18 ;  /* 0x000000101412722b */ /* 0x000fd40000004012 */
[----:B------:R-:W-:-:S05]  /*62c0*/  IADD3 R16, P0, PT, R18, 0x1, RZ ;  /* 0x0000000112107810 */ /* 0x000fca0007f1e0ff */
[----:B------:R-:W-:-:S06]  /*62d0*/  IMAD.X R17, RZ, RZ, R19, P0 ;  /* 0x000000ffff117224 */ /* 0x000fcc00000e0613 */
[----:B------:R-:W-:-:S08]  /*62e0*/  DFMA.RP R22, -R18, R16, R22 ;  /* 0x000000101216722b */ /* 0x000fd00000008116 */
[----:B------:R-:W-:-:S06]  /*62f0*/  DSETP.GT.AND P0, PT, R22, RZ, PT ;  /* 0x000000ff1600722a */ /* 0x000fcc0003f04000 */
[----:B------:R-:W-:Y:S02]  /*6300*/  FSEL R16, R16, R18, P0 ;  /* 0x0000001210107208 */ /* 0x000fe40000000000 */
[----:B------:R-:W-:Y:S01]  /*6310*/  FSEL R17, R17, R19, P0 ;  /* 0x0000001311117208 */ /* 0x000fe20000000000 */
[----:B------:R-:W-:Y:S06]  /*6320*/  BRA `(.L_x_130) ;  /* 0x0000000000647947 */ /* 0x000fec0003800000 */
.L_x_129:
[----:B------:R-:W-:-:S14]  /*6330*/  DSETP.NE.AND P0, PT, R22, RZ, PT ;  /* 0x000000ff1600722a */ /* 0x000fdc0003f05000 */
[----:B------:R-:W-:Y:S05]  /*6340*/  @!P0 BRA `(.L_x_131) ;  /* 0x0000000000588947 */ /* 0x000fea0003800000 */
[----:B------:R-:W-:-:S13]  /*6350*/  ISETP.GE.AND P0, PT, R23, RZ, PT ;  /* 0x000000ff1700720c */ /* 0x000fda0003f06270 */
[----:B------:R-:W-:Y:S02]  /*6360*/  @!P0 MOV R16, 0x0 ;  /* 0x0000000000108802 */ /* 0x000fe40000000f00 */
[----:B------:R-:W-:Y:S01]  /*6370*/  @!P0 MOV R17, 0xfff80000 ;  /* 0xfff8000000118802 */ /* 0x000fe20000000f00 */
[----:B------:R-:W-:Y:S06]  /*6380*/  @!P0 BRA `(.L_x_130) ;  /* 0x00000000004c8947 */ /* 0x000fec0003800000 */
[----:B------:R-:W-:-:S13]  /*6390*/  ISETP.GT.AND P0, PT, R23, 0x7fefffff, PT ;  /* 0x7fefffff1700780c */ /* 0x000fda0003f04270 */
[----:B------:R-:W-:Y:S05]  /*63a0*/  @P0 BRA `(.L_x_131) ;  /* 0x0000000000400947 */ /* 0x000fea0003800000 */
[----:B------:R-:W-:Y:S01]  /*63b0*/  DMUL R22, R22, 8.11296384146066816958e+31 ;  /* 0x4690000016167828 */ /* 0x000fe20000000000 */
[----:B------:R-:W-:Y:S02]  /*63c0*/  IMAD.MOV.U32 R20, RZ, RZ, RZ ;  /* 0x000000ffff147224 */ /* 0x000fe400078e00ff */
[----:B------:R-:W-:Y:S01]  /*63d0*/  HFMA2 R19, -RZ, RZ, 1.9609375, 0 ;  /* 0x3fd80000ff137431 */ /* 0x000fe200000001ff */
[----:B------:R-:W-:Y:S02]  /*63e0*/  MOV R18, 0x0 ;  /* 0x0000000000127802 */ /* 0x000fe40000000f00 */
[----:B------:R-:W0:Y:S02]  /*63f0*/  MUFU.RSQ64H R21, R23 ;  /* 0x0000001700157308 */ /* 0x000e240000001c00 */
[----:B0-----:R-:W-:-:S08]  /*6400*/  DMUL R16, R20, R20 ;  /* 0x0000001414107228 */ /* 0x001fd00000000000 */
[----:B------:R-:W-:-:S08]  /*6410*/  DFMA R16, R22, -R16, 1 ;  /* 0x3ff000001610742b */ /* 0x000fd00000000810 */
[----:B------:R-:W-:Y:S02]  /*6420*/  DFMA R18, R16, R18, 0.5 ;  /* 0x3fe000001012742b */ /* 0x000fe40000000012 */
[----:B------:R-:W-:-:S08]  /*6430*/  DMUL R16, R20, R16 ;  /* 0x0000001014107228 */ /* 0x000fd00000000000 */
[----:B------:R-:W-:-:S08]  /*6440*/  DFMA R18, R18, R16, R20 ;  /* 0x000000101212722b */ /* 0x000fd00000000014 */
[----:B------:R-:W-:Y:S02]  /*6450*/  DMUL R16, R22, R18 ;  /* 0x0000001216107228 */ /* 0x000fe40000000000 */
[----:B------:R-:W-:-:S06]  /*6460*/  VIADD R19, R19, 0xfff00000 ;  /* 0xfff0000013137836 */ /* 0x000fcc0000000000 */
[----:B------:R-:W-:-:S08]  /*6470*/  DFMA R20, R16, -R16, R22 ;  /* 0x800000101014722b */ /* 0x000fd00000000016 */
[----:B------:R-:W-:-:S10]  /*6480*/  DFMA R16, R18, R20, R16 ;  /* 0x000000141210722b */ /* 0x000fd40000000010 */
[----:B------:R-:W-:Y:S01]  /*6490*/  IADD3 R17, PT, PT, R17, -0x3500000, RZ ;  /* 0xfcb0000011117810 */ /* 0x000fe20007ffe0ff */
[----:B------:R-:W-:Y:S06]  /*64a0*/  BRA `(.L_x_130) ;  /* 0x0000000000047947 */ /* 0x000fec0003800000 */
.L_x_131:
[----:B------:R-:W-:-:S11]  /*64b0*/  DADD R16, R22, R22 ;  /* 0x0000000016107229 */ /* 0x000fd60000000016 */
.L_x_130:
[----:B------:R-:W-:Y:S05]  /*64c0*/  BSYNC.RECONVERGENT B1 ;  /* 0x0000000000017941 */ /* 0x000fea0003800200 */
.L_x_128:
[----:B------:R-:W-:Y:S02]  /*64d0*/  IMAD.MOV.U32 R21, RZ, RZ, R17 ;  /* 0x000000ffff157224 */ /* 0x000fe400078e0011 */
[----:B------:R-:W-:Y:S01]  /*64e0*/  HFMA2 R17, -RZ, RZ, 0, 0 ;  /* 0x00000000ff117431 */ /* 0x000fe200000001ff */
[----:B------:R-:W-:Y:S02]  /*64f0*/  MOV R20, R16 ;  /* 0x0000001000147202 */ /* 0x000fe40000000f00 */
[----:B------:R-:W-:-:S04]  /*6500*/  MOV R16, R0 ;  /* 0x0000000000107202 */ /* 0x000fc80000000f00 */
[----:B------:R-:W-:Y:S05]  /*6510*/  RET.REL.NODEC R16 `(multiring) ;  /* 0xffffff9810b87950 */ /* 0x000fea0003c3ffff */
        .weak           $__internal_1_$__cuda_sm20_sqrt_rn_f32_slowpath
        .type           $__internal_1_$__cuda_sm20_sqrt_rn_f32_slowpath,@function
        .size           $__internal_1_$__cuda_sm20_sqrt_rn_f32_slowpath,($__internal_2_$__cuda_sm3x_div_rn_noftz_f32_slowpath - $__internal_1_$__cuda_sm20_sqrt_rn_f32_slowpath)
$__internal_1_$__cuda_sm20_sqrt_rn_f32_slowpath:
[----:B------:R-:W-:-:S13]  /*6520*/  LOP3.LUT P0, RZ, R0, 0x7fffffff, RZ, 0xc0, !PT ;  /* 0x7fffffff00ff7812 */ /* 0x000fda000780c0ff */
[----:B------:R-:W-:Y:S01]  /*6530*/  @!P0 IMAD.MOV.U32 R4, RZ, RZ, R0 ;  /* 0x000000ffff048224 */ /* 0x000fe200078e0000 */
[----:B------:R-:W-:Y:S06]  /*6540*/  @!P0 BRA `(.L_x_132) ;  /* 0x0000000000408947 */ /* 0x000fec0003800000 */
[----:B------:R-:W-:-:S13]  /*6550*/  FSETP.GEU.FTZ.AND P0, PT, R0, RZ, PT ;  /* 0x000000ff0000720b */ /* 0x000fda0003f1e000 */
[----:B------:R-:W-:Y:S01]  /*6560*/  @!P0 MOV R4, 0x7fffffff ;  /* 0x7fffffff00048802 */ /* 0x000fe20000000f00 */
[----:B------:R-:W-:Y:S06]  /*6570*/  @!P0 BRA `(.L_x_132) ;  /* 0x0000000000348947 */ /* 0x000fec0003800000 */
[----:B------:R-:W-:-:S13]  /*6580*/  FSETP.GTU.FTZ.AND P0, PT, |R0|, +INF , PT ;  /* 0x7f8000000000780b */ /* 0x000fda0003f1c200 */
[----:B------:R-:W-:Y:S01]  /*6590*/  @P0 FADD.FTZ R4, R0, 1 ;  /* 0x3f80000000040421 */ /* 0x000fe20000010000 */
[----:B------:R-:W-:Y:S06]  /*65a0*/  @P0 BRA `(.L_x_132) ;  /* 0x0000000000280947 */ /* 0x000fec0003800000 */
[----:B------:R-:W-:-:S13]  /*65b0*/  FSETP.NEU.FTZ.AND P0, PT, |R0|, +INF , PT ;  /* 0x7f8000000000780b */ /* 0x000fda0003f1d200 */
[----:B------:R-:W-:-:S04]  /*65c0*/  @P0 FFMA R5, R0, 1.84467440737095516160e+19, RZ ;  /* 0x5f80000000050823 */ /* 0x000fc800000000ff */
[----:B------:R-:W0:Y:S02]  /*65d0*/  @P0 MUFU.RSQ R4, R5 ;  /* 0x0000000500040308 */ /* 0x000e240000001400 */
[----:B0-----:R-:W-:Y:S01]  /*65e0*/  @P0 FMUL.FTZ R6, R5, R4 ;  /* 0x0000000405060220 */ /* 0x001fe20000410000 */
[----:B------:R-:W-:Y:S01]  /*65f0*/  @P0 FMUL.FTZ R8, R4, 0.5 ;  /* 0x3f00000004080820 */ /* 0x000fe20000410000 */
[----:B------:R-:W-:Y:S02]  /*6600*/  @!P0 MOV R4, R0 ;  /* 0x0000000000048202 */ /* 0x000fe40000000f00 */
[----:B------:R-:W-:-:S04]  /*6610*/  @P0 FADD.FTZ R7, -R6, -RZ ;  /* 0x800000ff06070221 */ /* 0x000fc80000010100 */
[----:B------:R-:W-:-:S04]  /*6620*/  @P0 FFMA R7, R6, R7, R5 ;  /* 0x0000000706070223 */ /* 0x000fc80000000005 */
[----:B------:R-:W-:-:S04]  /*6630*/  @P0 FFMA R7, R7, R8, R6 ;  /* 0x0000000807070223 */ /* 0x000fc80000000006 */
[----:B------:R-:W-:-:S07]  /*6640*/  @P0 FMUL.FTZ R4, R7, 2.3283064365386962891e-10 ;  /* 0x2f80000007040820 */ /* 0x000fce0000410000 */
.L_x_132:
[----:B------:R-:W-:Y:S02]  /*6650*/  HFMA2 R5, -RZ, RZ, 0, 0 ;  /* 0x00000000ff057431 */ /* 0x000fe400000001ff */
[----:B------:R-:W-:Y:S01]  /*6660*/  IMAD.MOV.U32 R7, RZ, RZ, R4 ;  /* 0x000000ffff077224 */ /* 0x000fe200078e0004 */
[----:B------:R-:W-:-:S04]  /*6670*/  MOV R4, R9 ;  /* 0x0000000900047202 */ /* 0x000fc80000000f00 */
[----:B------:R-:W-:Y:S05]  /*6680*/  RET.REL.NODEC R4 `(multiring) ;  /* 0xffffff98045c7950 */ /* 0x000fea0003c3ffff */
        .weak           $__internal_2_$__cuda_sm3x_div_rn_noftz_f32_slowpath
        .type           $__internal_2_$__cuda_sm3x_div_rn_noftz_f32_slowpath,@function
        .size           $__internal_2_$__cuda_sm3x_div_rn_noftz_f32_slowpath,($multiring$__internal_accurate_pow - $__internal_2_$__cuda_sm3x_div_rn_noftz_f32_slowpath)
$__internal_2_$__cuda_sm3x_div_rn_noftz_f32_slowpath:
[----:B------:R-:W-:Y:S01]  /*6690*/  SHF.R.U32.HI R13, RZ, 0x17, R5 ;  /* 0x00000017ff0d7819 */ /* 0x000fe20000011605 */
[----:B------:R-:W-:Y:S01]  /*66a0*/  BSSY.RECONVERGENT B2, `(.L_x_133) ;  /* 0x0000062000027945 */ /* 0x000fe20003800200 */
[----:B------:R-:W-:Y:S02]  /*66b0*/  SHF.R.U32.HI R30, RZ, 0x17, R29 ;  /* 0x00000017ff1e7819 */ /* 0x000fe4000001161d */
[----:B------:R-:W-:Y:S02]  /*66c0*/  LOP3.LUT R13, R13, 0xff, RZ, 0xc0, !PT ;  /* 0x000000ff0d0d7812 */ /* 0x000fe400078ec0ff */
[----:B------:R-:W-:-:S03]  /*66d0*/  LOP3.LUT R30, R30, 0xff, RZ, 0xc0, !PT ;  /* 0x000000ff1e1e7812 */ /* 0x000fc600078ec0ff */
[----:B------:R-:W-:Y:S01]  /*66e0*/  VIADD R28, R13, 0xffffffff ;  /* 0xffffffff0d1c7836 */ /* 0x000fe20000000000 */
[----:B------:R-:W-:-:S04]  /*66f0*/  IADD3 R31, PT, PT, R30, -0x1, RZ ;  /* 0xffffffff1e1f7810 */ /* 0x000fc80007ffe0ff */
[----:B------:R-:W-:-:S04]  /*6700*/  ISETP.GT.U32.AND P0, PT, R28, 0xfd, PT ;  /* 0x000000fd1c00780c */ /* 0x000fc80003f04070 */
[----:B------:R-:W-:-:S13]  /*6710*/  ISETP.GT.U32.OR P0, PT, R31, 0xfd, P0 ;  /* 0x000000fd1f00780c */ /* 0x000fda0000704470 */
[----:B------:R-:W-:Y:S01]  /*6720*/  @!P0 MOV R14, RZ ;  /* 0x000000ff000e8202 */ /* 0x000fe20000000f00 */
[----:B------:R-:W-:Y:S06]  /*6730*/  @!P0 BRA `(.L_x_134) ;  /* 0x00000000005c8947 */ /* 0x000fec0003800000 */
[----:B------:R-:W-:Y:S02]  /*6740*/  FSETP.GTU.FTZ.AND P0, PT, |R29|, +INF , PT ;  /* 0x7f8000001d00780b */ /* 0x000fe40003f1c200 */
[----:B------:R-:W-:-:S04]  /*6750*/  FSETP.GTU.FTZ.AND P1, PT, |R5|, +INF , PT ;  /* 0x7f8000000500780b */ /* 0x000fc80003f3c200 */
[----:B------:R-:W-:-:S13]  /*6760*/  PLOP3.LUT P0, PT, P0, P1, PT, 0xf8, 0x8f ;  /* 0x00000000008f781c */ /* 0x000fda0000703f70 */
[----:B------:R-:W-:Y:S05]  /*6770*/  @P0 BRA `(.L_x_135) ;  /* 0x00000004004c0947 */ /* 0x000fea0003800000 */
[----:B------:R-:W-:-:S13]  /*6780*/  LOP3.LUT P0, RZ, R5, 0x7fffffff, R29, 0xc8, !PT ;  /* 0x7fffffff05ff7812 */ /* 0x000fda000780c81d */
[----:B------:R-:W-:Y:S05]  /*6790*/  @!P0 BRA `(.L_x_136) ;  /* 0x00000004003c8947 */ /* 0x000fea0003800000 */
[----:B------:R-:W-:Y:S02]  /*67a0*/  FSETP.NEU.FTZ.AND P2, PT, |R29|, +INF , PT ;  /* 0x7f8000001d00780b */ /* 0x000fe40003f5d200 */
[----:B------:R-:W-:Y:S02]  /*67b0*/  FSETP.NEU.FTZ.AND P1, PT, |R5|, +INF , PT ;  /* 0x7f8000000500780b */ /* 0x000fe40003f3d200 */
[----:B------:R-:W-:-:S11]  /*67c0*/  FSETP.NEU.FTZ.AND P0, PT, |R29|, +INF , PT ;  /* 0x7f8000001d00780b */ /* 0x000fd60003f1d200 */
[----:B------:R-:W-:Y:S05]  /*67d0*/  @!P1 BRA !P2, `(.L_x_136) ;  /* 0x00000004002c9947 */ /* 0x000fea0005000000 */
[----:B------:R-:W-:-:S04]  /*67e0*/  LOP3.LUT P2, RZ, R29, 0x7fffffff, RZ, 0xc0, !PT ;  /* 0x7fffffff1dff7812 */ /* 0x000fc8000784c0ff */
[----:B------:R-:W-:-:S13]  /*67f0*/  PLOP3.LUT P1, PT, P1, P2, PT, 0x2f, 0xf2 ;  /* 0x0000000000f2781c */ /* 0x000fda0000f24577 */
[----:B------:R-:W-:Y:S05]  /*6800*/  @P1 BRA `(.L_x_137) ;  /* 0x0000000400181947 */ /* 0x000fea0003800000 */
[----:B------:R-:W-:-:S04]  /*6810*/  LOP3.LUT P1, RZ, R5, 0x7fffffff, RZ, 0xc0, !PT ;  /* 0x7fffffff05ff7812 */ /* 0x000fc8000782c0ff */
[----:B------:R-:W-:-:S13]  /*6820*/  PLOP3.LUT P0, PT, P0, P1, PT, 0x2f, 0xf2 ;  /* 0x0000000000f2781c */ /* 0x000fda0000702577 */
[----:B------:R-:W-:Y:S05]  /*6830*/  @P0 BRA `(.L_x_138) ;  /* 0x0000000400000947 */ /* 0x000fea0003800000 */
[----:B------:R-:W-:Y:S02]  /*6840*/  ISETP.GE.AND P0, PT, R31, RZ, PT ;  /* 0x000000ff1f00720c */ /* 0x000fe40003f06270 */
[----:B------:R-:W-:-:S11]  /*6850*/  ISETP.GE.AND P1, PT, R28, RZ, PT ;  /* 0x000000ff1c00720c */ /* 0x000fd60003f26270 */
[----:B------:R-:W-:Y:S01]  /*6860*/  @P0 IMAD.MOV.U32 R14, RZ, RZ, RZ ;  /* 0x000000ffff0e0224 */ /* 0x000fe200078e00ff */
[----:B------:R-:W-:Y:S01]  /*6870*/  @!P0 MOV R14, 0xffffffc0 ;  /* 0xffffffc0000e8802 */ /* 0x000fe20000000f00 */
[----:B------:R-:W-:Y:S01]  /*6880*/  @!P0 FFMA R29, R29, 1.84467440737095516160e+19, RZ ;  /* 0x5f8000001d1d8823 */ /* 0x000fe200000000ff */
[----:B------:R-:W-:Y:S02]  /*6890*/  @!P1 FFMA R5, R5, 1.84467440737095516160e+19, RZ ;  /* 0x5f80000005059823 */ /* 0x000fe400000000ff */
[----:B------:R-:W-:-:S07]  /*68a0*/  @!P1 IADD3 R14, PT, PT, R14, 0x40, RZ ;  /* 0x000000400e0e9810 */ /* 0x000fce0007ffe0ff */
.L_x_134:
[----:B------:R-:W-:Y:S01]  /*68b0*/  LEA R28, R13, 0xc0800000, 0x17 ;  /* 0xc08000000d1c7811 */ /* 0x000fe200078eb8ff */
[----:B------:R-:W-:Y:S01]  /*68c0*/  BSSY.RECONVERGENT B3, `(.L_x_139) ;  /* 0x0000036000037945 */ /* 0x000fe20003800200 */
[----:B------:R-:W-:-:S03]  /*68d0*/  IADD3 R30, PT, PT, R30, -0x7f, RZ ;  /* 0xffffff811e1e7810 */ /* 0x000fc60007ffe0ff */
[----:B------:R-:W-:Y:S02]  /*68e0*/  IMAD.IADD R33, R5, 0x1, -R28 ;  /* 0x0000000105217824 */ /* 0x000fe400078e0a1c */
[----:B------:R-:W-:Y:S02]  /*68f0*/  IMAD R5, R30, -0x800000, R29 ;  /* 0xff8000001e057824 */ /* 0x000fe400078e021d */
[----:B------:R-:W0:Y:S01]  /*6900*/  MUFU.RCP R31, R33 ;  /* 0x00000021001f7308 */ /* 0x000e220000001000 */
[----:B------:R-:W-:-:S04]  /*6910*/  FADD.FTZ R28, -R33, -RZ ;  /* 0x800000ff211c7221 */ /* 0x000fc80000010100 */
[----:B0-----:R-:W-:-:S04]  /*6920*/  FFMA R32, R31, R28, 1 ;  /* 0x3f8000001f207423 */ /* 0x001fc8000000001c */
[----:B------:R-:W-:-:S04]  /*6930*/  FFMA R32, R31, R32, R31 ;  /* 0x000000201f207223 */ /* 0x000fc8000000001f */
[----:B------:R-:W-:-:S04]  /*6940*/  FFMA R29, R5, R32, RZ ;  /* 0x00000020051d7223 */ /* 0x000fc800000000ff */
[----:B------:R-:W-:-:S04]  /*6950*/  FFMA R31, R28, R29, R5 ;  /* 0x0000001d1c1f7223 */ /* 0x000fc80000000005 */
[----:B------:R-:W-:Y:S01]  /*6960*/  FFMA R31, R32, R31, R29 ;  /* 0x0000001f201f7223 */ /* 0x000fe2000000001d */
[----:B------:R-:W-:-:S03]  /*6970*/  IADD3 R29, PT, PT, R30, 0x7f, -R13 ;  /* 0x0000007f1e1d7810 */ /* 0x000fc60007ffe80d */
[----:B------:R-:W-:Y:S01]  /*6980*/  FFMA R28, R28, R31, R5 ;  /* 0x0000001f1c1c7223 */ /* 0x000fe20000000005 */
[----:B------:R-:W-:-:S03]  /*6990*/  IADD3 R14, PT, PT, R29, R14, RZ ;  /* 0x0000000e1d0e7210 */ /* 0x000fc60007ffe0ff */
[----:B------:R-:W-:-:S05]  /*69a0*/  FFMA R5, R32, R28, R31 ;  /* 0x0000001c20057223 */ /* 0x000fca000000001f */
[----:B------:R-:W-:-:S04]  /*69b0*/  SHF.R.U32.HI R13, RZ, 0x17, R5 ;  /* 0x00000017ff0d7819 */ /* 0x000fc80000011605 */
[----:B------:R-:W-:-:S05]  /*69c0*/  LOP3.LUT R13, R13, 0xff, RZ, 0xc0, !PT ;  /* 0x000000ff0d0d7812 */ /* 0x000fca00078ec0ff */
[----:B------:R-:W-:-:S05]  /*69d0*/  IMAD.IADD R13, R13, 0x1, R14 ;  /* 0x000000010d0d7824 */ /* 0x000fca00078e020e */
[----:B------:R-:W-:-:S04]  /*69e0*/  IADD3 R29, PT, PT, R13, -0x1, RZ ;  /* 0xffffffff0d1d7810 */ /* 0x000fc80007ffe0ff */
[----:B------:R-:W-:-:S13]  /*69f0*/  ISETP.GE.U32.AND P0, PT, R29, 0xfe, PT ;  /* 0x000000fe1d00780c */ /* 0x000fda0003f06070 */
[----:B------:R-:W-:Y:S05]  /*6a00*/  @!P0 BRA `(.L_x_140) ;  /* 0x0000000000808947 */ /* 0x000fea0003800000 */
[----:B------:R-:W-:-:S13]  /*6a10*/  ISETP.GT.AND P0, PT, R13, 0xfe, PT ;  /* 0x000000fe0d00780c */ /* 0x000fda0003f04270 */
[----:B------:R-:W-:Y:S05]  /*6a20*/  @P0 BRA `(.L_x_141) ;  /* 0x00000000006c0947 */ /* 0x000fea0003800000 */
[----:B------:R-:W-:-:S13]  /*6a30*/  ISETP.GE.AND P0, PT, R13, 0x1, PT ;  /* 0x000000010d00780c */ /* 0x000fda0003f06270 */
[----:B------:R-:W-:Y:S05]  /*6a40*/  @P0 BRA `(.L_x_142) ;  /* 0x0000000000740947 */ /* 0x000fea0003800000 */
[----:B------:R-:W-:Y:S02]  /*6a50*/  ISETP.GE.AND P0, PT, R13, -0x18, PT ;  /* 0xffffffe80d00780c */ /* 0x000fe40003f06270 */
[----:B------:R-:W-:-:S11]  /*6a60*/  LOP3.LUT R5, R5, 0x80000000, RZ, 0xc0, !PT ;  /* 0x8000000005057812 */ /* 0x000fd600078ec0ff */
[----:B------:R-:W-:Y:S05]  /*6a70*/  @!P0 BRA `(.L_x_142) ;  /* 0x0000000000688947 */ /* 0x000fea0003800000 */
[CCC-:B------:R-:W-:Y:S01]  /*6a80*/  FFMA.RZ R29, R32.reuse, R28.reuse, R31.reuse ;  /* 0x0000001c201d7223 */ /* 0x1c0fe2000000c01f */
[CCC-:B------:R-:W-:Y:S01]  /*6a90*/  FFMA.RP R14, R32.reuse, R28.reuse, R31.reuse ;  /* 0x0000001c200e7223 */ /* 0x1c0fe2000000801f */
[----:B------:R-:W-:Y:S01]  /*6aa0*/  FFMA.RM R31, R32, R28, R31 ;  /* 0x0000001c201f7223 */ /* 0x000fe2000000401f */
[----:B------:R-:W-:Y:S02]  /*6ab0*/  IADD3 R28, PT, PT, R13, 0x20, RZ ;  /* 0x000000200d1c7810 */ /* 0x000fe40007ffe0ff */
[----:B------:R-:W-:Y:S02]  /*6ac0*/  LOP3.LUT R29, R29, 0x7fffff, RZ, 0xc0, !PT ;  /* 0x007fffff1d1d7812 */ /* 0x000fe400078ec0ff */
[----:B------:R-:W-:Y:S02]  /*6ad0*/  ISETP.NE.AND P2, PT, R13, RZ, PT ;  /* 0x000000ff0d00720c */ /* 0x000fe40003f45270 */
[----:B------:R-:W-:Y:S02]  /*6ae0*/  LOP3.LUT R29, R29, 0x800000, RZ, 0xfc, !PT ;  /* 0x008000001d1d7812 */ /* 0x000fe400078efcff */
[----:B------:R-:W-:Y:S01]  /*6af0*/  ISETP.NE.AND P1, PT, R13, RZ, PT ;  /* 0x000000ff0d00720c */ /* 0x000fe20003f25270 */
[----:B------:R-:W-:Y:S01]  /*6b00*/  IMAD.MOV R13, RZ, RZ, -R13 ;  /* 0x000000ffff0d7224 */ /* 0x000fe200078e0a0d */
[----:B------:R-:W-:-:S02]  /*6b10*/  SHF.L.U32 R28, R29, R28, RZ ;  /* 0x0000001c1d1c7219 */ /* 0x000fc400000006ff */
[----:B------:R-:W-:Y:S02]  /*6b20*/  FSETP.NEU.FTZ.AND P0, PT, R14, R31, PT ;  /* 0x0000001f0e00720b */ /* 0x000fe40003f1d000 */
[----:B------:R-:W-:Y:S02]  /*6b30*/  SEL R14, R13, RZ, P2 ;  /* 0x000000ff0d0e7207 */ /* 0x000fe40001000000 */
[----:B------:R-:W-:Y:S02]  /*6b40*/  ISETP.NE.AND P1, PT, R28, RZ, P1 ;  /* 0x000000ff1c00720c */ /* 0x000fe40000f25270 */
[----:B------:R-:W-:Y:S02]  /*6b50*/  SHF.R.U32.HI R28, RZ, R14, R29 ;  /* 0x0000000eff1c7219 */ /* 0x000fe4000001161d */
[----:B------:R-:W-:Y:S02]  /*6b60*/  PLOP3.LUT P0, PT, P0, P1, PT, 0xf8, 0x8f ;  /* 0x00000000008f781c */ /* 0x000fe40000703f70 */
[----:B------:R-:W-:-:S02]  /*6b70*/  SHF.R.U32.HI R14, RZ, 0x1, R28 ;  /* 0x00000001ff0e7819 */ /* 0x000fc4000001161c */
[----:B------:R-:W-:-:S04]  /*6b80*/  SEL R13, RZ, 0x1, !P0 ;  /* 0x00000001ff0d7807 */ /* 0x000fc80004000000 */
[----:B------:R-:W-:-:S04]  /*6b90*/  LOP3.LUT R13, R13, 0x1, R14, 0xf8, !PT ;  /* 0x000000010d0d7812 */ /* 0x000fc800078ef80e */
[----:B------:R-:W-:-:S04]  /*6ba0*/  LOP3.LUT R13, R13, R28, RZ, 0xc0, !PT ;  /* 0x0000001c0d0d7212 */ /* 0x000fc800078ec0ff */
[----:B------:R-:W-:-:S04]  /*6bb0*/  IADD3 R14, PT, PT, R14, R13, RZ ;  /* 0x0000000d0e0e7210 */ /* 0x000fc80007ffe0ff */
[----:B------:R-:W-:Y:S01]  /*6bc0*/  LOP3.LUT R5, R14, R5, RZ, 0xfc, !PT ;  /* 0x000000050e057212 */ /* 0x000fe200078efcff */
[----:B------:R-:W-:Y:S06]  /*6bd0*/  BRA `(.L_x_142) ;  /* 0x0000000000107947 */ /* 0x000fec0003800000 */
.L_x_141:
[----:B------:R-:W-:-:S04]  /*6be0*/  LOP3.LUT R5, R5, 0x80000000, RZ, 0xc0, !PT ;  /* 0x8000000005057812 */ /* 0x000fc800078ec0ff */
[----:B------:R-:W-:Y:S01]  /*6bf0*/  LOP3.LUT R5, R5, 0x7f800000, RZ, 0xfc, !PT ;  /* 0x7f80000005057812 */ /* 0x000fe200078efcff */
[----:B------:R-:W-:Y:S06]  /*6c00*/  BRA `(.L_x_142) ;  /* 0x0000000000047947 */ /* 0x000fec0003800000 */
.L_x_140:
[----:B------:R-:W-:-:S07]  /*6c10*/  LEA R5, R14, R5, 0x17 ;  /* 0x000000050e057211 */ /* 0x000fce00078eb8ff */
.L_x_142:
[----:B------:R-:W-:Y:S05]  /*6c20*/  BSYNC.RECONVERGENT B3 ;  /* 0x0000000000037941 */ /* 0x000fea0003800200 */
.L_x_139:
[----:B------:R-:W-:Y:S05]  /*6c30*/  BRA `(.L_x_143) ;  /* 0x0000000000207947 */ /* 0x000fea0003800000 */
.L_x_138:
[----:B------:R-:W-:-:S04]  /*6c40*/  LOP3.LUT R5, R5, 0x80000000, R29, 0x48, !PT ;  /* 0x8000000005057812 */ /* 0x000fc800078e481d */
[----:B------:R-:W-:Y:S01]  /*6c50*/  LOP3.LUT R5, R5, 0x7f800000, RZ, 0xfc, !PT ;  /* 0x7f80000005057812 */ /* 0x000fe200078efcff */
[----:B------:R-:W-:Y:S06]  /*6c60*/  BRA `(.L_x_143) ;  /* 0x0000000000147947 */ /* 0x000fec0003800000 */
.L_x_137:
[----:B------:R-:W-:Y:S01]  /*6c70*/  LOP3.LUT R5, R5, 0x80000000, R29, 0x48, !PT ;  /* 0x8000000005057812 */ /* 0x000fe200078e481d */
[----:B------:R-:W-:Y:S06]  /*6c80*/  BRA `(.L_x_143) ;  /* 0x00000000000c7947 */ /* 0x000fec0003800000 */
.L_x_136:
[----:B------:R-:W0:Y:S01]  /*6c90*/  MUFU.RSQ R5, -QNAN ;  /* 0xffc0000000057908 */ /* 0x000e220000001400 */
[----:B------:R-:W-:Y:S05]  /*6ca0*/  BRA `(.L_x_143) ;  /* 0x0000000000047947 */ /* 0x000fea0003800000 */
.L_x_135:
[----:B------:R-:W-:-:S07]  /*6cb0*/  FADD.FTZ R5, R29, R5 ;  /* 0x000000051d057221 */ /* 0x000fce0000010000 */
.L_x_143:
[----:B------:R-:W-:Y:S05]  /*6cc0*/  BSYNC.RECONVERGENT B2 ;  /* 0x0000000000027941 */ /* 0x000fea0003800200 */
.L_x_133:
[----:B------:R-:W-:-:S04]  /*6cd0*/  IMAD.MOV.U32 R13, RZ, RZ, 0x0 ;  /* 0x00000000ff0d7424 */ /* 0x000fc800078e00ff */
[----:B0-----:R-:W-:Y:S05]  /*6ce0*/  RET.REL.NODEC R12 `(multiring) ;  /* 0xffffff900cc47950 */ /* 0x001fea0003c3ffff */
        .type           $multiring$__internal_accurate_pow,@function
        .size           $multiring$__internal_accurate_pow,(.L_x_149 - $multiring$__internal_accurate_pow)
$multiring$__internal_accurate_pow:
[----:B------:R-:W-:Y:S01]  /*6cf0*/  ISETP.GT.U32.AND P0, PT, R41, 0xfffff, PT ;  /* 0x000fffff2900780c */ /* 0x000fe20003f04070 */
[----:B------:R-:W-:Y:S01]  /*6d00*/  UMOV UR4, 0x7d2cafe2 ;  /* 0x7d2cafe200047882 */ /* 0x000fe20000000000 */
[----:B------:R-:W-:Y:S01]  /*6d10*/  MOV R16, R41 ;  /* 0x0000002900107202 */ /* 0x000fe20000000f00 */
[----:B------:R-:W-:Y:S01]  /*6d20*/  UMOV UR5, 0x3eb0f5ff ;  /* 0x3eb0f5ff00057882 */ /* 0x000fe20000000000 */
[----:B------:R-:W-:Y:S01]  /*6d30*/  MOV R20, RZ ;  /* 0x000000ff00147202 */ /* 0x000fe20000000f00 */
[----:B------:R-:W-:Y:S01]  /*6d40*/  UMOV UR8, 0x3b39803f ;  /* 0x3b39803f00087882 */ /* 0x000fe20000000000 */
[----:B------:R-:W-:-:S07]  /*6d50*/  UMOV UR9, 0x3c7abc9e ;  /* 0x3c7abc9e00097882 */ /* 0x000fce0000000000 */
[----:B------:R-:W-:Y:S01]  /*6d60*/  @!P0 DMUL R18, R40, 1.80143985094819840000e+16 ;  /* 0x4350000028128828 */ /* 0x000fe20000000000 */
[----:B------:R-:W-:-:S09]  /*6d70*/  SHF.R.U32.HI R41, RZ, 0x14, R41 ;  /* 0x00000014ff297819 */ /* 0x000fd20000011629 */
[----:B------:R-:W-:Y:S01]  /*6d80*/  @!P0 MOV R16, R19 ;  /* 0x0000001300108202 */ /* 0x000fe20000000f00 */
[----:B------:R-:W-:Y:S01]  /*6d90*/  @!P0 IMAD.MOV.U32 R40, RZ, RZ, R18 ;  /* 0x000000ffff288224 */ /* 0x000fe200078e0012 */
[----:B------:R-:W-:Y:S02]  /*6da0*/  @!P0 LEA.HI R41, R19, 0xffffffca, RZ, 0xc ;  /* 0xffffffca13298811 */ /* 0x000fe400078f60ff */
[----:B------:R-:W-:Y:S02]  /*6db0*/  LOP3.LUT R16, R16, 0x800fffff, RZ, 0xc0, !PT ;  /* 0x800fffff10107812 */ /* 0x000fe400078ec0ff */
[----:B------:R-:W-:Y:S02]  /*6dc0*/  MOV R26, R40 ;  /* 0x00000028001a7202 */ /* 0x000fe40000000f00 */
[----:B------:R-:W-:-:S04]  /*6dd0*/  LOP3.LUT R17, R16, 0x3ff00000, RZ, 0xfc, !PT ;  /* 0x3ff0000010117812 */ /* 0x000fc800078efcff */
[----:B------:R-:W-:Y:S02]  /*6de0*/  ISETP.GE.U32.AND P1, PT, R17, 0x3ff6a09f, PT ;  /* 0x3ff6a09f1100780c */ /* 0x000fe40003f26070 */
[----:B------:R-:W-:-:S11]  /*6df0*/  MOV R27, R17 ;  /* 0x00000011001b7202 */ /* 0x000fd60000000f00 */
[----:B------:R-:W-:-:S05]  /*6e00*/  @P1 VIADD R16, R27, 0xfff00000 ;  /* 0xfff000001b101836 */ /* 0x000fca0000000000 */
[----:B------:R-:W-:-:S06]  /*6e10*/  @P1 MOV R27, R16 ;  /* 0x00000010001b1202 */ /* 0x000fcc0000000f00 */
[C---:B------:R-:W-:Y:S02]  /*6e20*/  DADD R28, R26.reuse, 1 ;  /* 0x3ff000001a1c7429 */ /* 0x040fe40000000000 */
[----:B------:R-:W-:-:S04]  /*6e30*/  DADD R26, R26, -1 ;  /* 0xbff000001a1a7429 */ /* 0x000fc80000000000 */
[----:B------:R-:W0:Y:S02]  /*6e40*/  MUFU.RCP64H R21, R29 ;  /* 0x0000001d00157308 */ /* 0x000e240000001800 */
[----:B0-----:R-:W-:-:S08]  /*6e50*/  DFMA R16, -R28, R20, 1 ;  /* 0x3ff000001c10742b */ /* 0x001fd00000000114 */
[----:B------:R-:W-:-:S08]  /*6e60*/  DFMA R16, R16, R16, R16 ;  /* 0x000000101010722b */ /* 0x000fd00000000010 */
[----:B------:R-:W-:Y:S01]  /*6e70*/  DFMA R16, R20, R16, R20 ;  /* 0x000000101410722b */ /* 0x000fe20000000014 */
[----:B------:R-:W-:Y:S01]  /*6e80*/  IMAD.MOV.U32 R20, RZ, RZ, 0x41ad3b5a ;  /* 0x41ad3b5aff147424 */ /* 0x000fe200078e00ff */
[----:B------:R-:W-:-:S06]  /*6e90*/  MOV R21, 0x3ed0f5d2 ;  /* 0x3ed0f5d200157802 */ /* 0x000fcc0000000f00 */
[----:B------:R-:W-:-:S08]  /*6ea0*/  DMUL R22, R26, R16 ;  /* 0x000000101a167228 */ /* 0x000fd00000000000 */
[----:B------:R-:W-:-:S08]  /*6eb0*/  DFMA R22, R26, R16, R22 ;  /* 0x000000101a16722b */ /* 0x000fd00000000016 */
[CC--:B------:R-:W-:Y:S02]  /*6ec0*/  DMUL R30, R22.reuse, R22.reuse ;  /* 0x00000016161e7228 */ /* 0x0c0fe40000000000 */
[----:B------:R-:W-:-:S06]  /*6ed0*/  DMUL R32, R22, R22 ;  /* 0x0000001616207228 */ /* 0x000fcc0000000000 */
[----:B------:R-:W-:Y:S01]  /*6ee0*/  DFMA R20, R30, UR4, R20 ;  /* 0x000000041e147c2b */ /* 0x000fe20008000014 */
[----:B------:R-:W-:Y:S01]  /*6ef0*/  UMOV UR4, 0x75488a3f ;  /* 0x75488a3f00047882 */ /* 0x000fe20000000000 */
[----:B------:R-:W-:-:S06]  /*6f00*/  UMOV UR5, 0x3ef3b20a ;  /* 0x3ef3b20a00057882 */ /* 0x000fcc0000000000 */
[----:B------:R-:W-:Y:S01]  /*6f10*/  DFMA R28, R30, R20, UR4 ;  /* 0x000000041e1c7e2b */ /* 0x000fe20008000014 */
[----:B------:R-:W-:Y:S01]  /*6f20*/  UMOV UR4, 0xe4faecd5 ;  /* 0xe4faecd500047882 */ /* 0x000fe20000000000 */
[----:B------:R-:W-:Y:S01]  /*6f30*/  UMOV UR5, 0x3f1745cd ;  /* 0x3f1745cd00057882 */ /* 0x000fe20000000000 */
[----:B------:R-:W-:-:S05]  /*6f40*/  DADD R20, R26, -R22 ;  /* 0x000000001a147229 */ /* 0x000fca0000000816 */
[----:B------:R-:W-:Y:S01]  /*6f50*/  DFMA R28, R30, R28, UR4 ;  /* 0x000000041e1c7e2b */ /* 0x000fe2000800001c */
[----:B------:R-:W-:Y:S01]  /*6f60*/  UMOV UR4, 0x258a578b ;  /* 0x258a578b00047882 */ /* 0x000fe20000000000 */
[----:B------:R-:W-:Y:S01]  /*6f70*/  UMOV UR5, 0x3f3c71c7 ;  /* 0x3f3c71c700057882 */ /* 0x000fe20000000000 */
[----:B------:R-:W-:-:S05]  /*6f80*/  DADD R20, R20, R20 ;  /* 0x0000000014147229 */ /* 0x000fca0000000014 */
[----:B------:R-:W-:Y:S01]  /*6f90*/  DFMA R28, R30, R28, UR4 ;  /* 0x000000041e1c7e2b */ /* 0x000fe2000800001c */
[----:B------:R-:W-:Y:S01]  /*6fa0*/  UMOV UR4, 0x9242b910 ;  /* 0x9242b91000047882 */ /* 0x000fe20000000000 */
[----:B------:R-:W-:Y:S01]  /*6fb0*/  UMOV UR5, 0x3f624924 ;  /* 0x3f62492400057882 */ /* 0x000fe20000000000 */
[----:B------:R-:W-:-:S05]  /*6fc0*/  DFMA R20, R26, -R22, R20 ;  /* 0x800000161a14722b */ /* 0x000fca0000000014 */
[----:B------:R-:W-:Y:S01]  /*6fd0*/  DFMA R28, R30, R28, UR4 ;  /* 0x000000041e1c7e2b */ /* 0x000fe2000800001c */
[----:B------:R-:W-:Y:S01]  /*6fe0*/  UMOV UR4, 0x99999dfb ;  /* 0x99999dfb00047882 */ /* 0x000fe20000000000 */
[----:B------:R-:W-:Y:S01]  /*6ff0*/  UMOV UR5, 0x3f899999 ;  /* 0x3f89999900057882 */ /* 0x000fe20000000000 */
[----:B------:R-:W-:-:S05]  /*7000*/  DMUL R20, R16, R20 ;  /* 0x0000001410147228 */ /* 0x000fca0000000000 */
[----:B------:R-:W-:Y:S01]  /*7010*/  DFMA R28, R30, R28, UR4 ;  /* 0x000000041e1c7e2b */ /* 0x000fe2000800001c */
[----:B------:R-:W-:Y:S01]  /*7020*/  UMOV UR4, 0x55555555 ;  /* 0x5555555500047882 */ /* 0x000fe20000000000 */
[----:B------:R-:W-:-:S06]  /*7030*/  UMOV UR5, 0x3fb55555 ;  /* 0x3fb5555500057882 */ /* 0x000fcc0000000000 */
[----:B------:R-:W-:-:S08]  /*7040*/  DFMA R26, R30, R28, UR4 ;  /* 0x000000041e1a7e2b */ /* 0x000fd0000800001c */
[----:B------:R-:W-:Y:S01]  /*7050*/  DADD R16, -R26, UR4 ;  /* 0x000000041a107e29 */ /* 0x000fe20008000100 */
[----:B------:R-:W-:Y:S01]  /*7060*/  UMOV UR4, 0xb9e7b0 ;  /* 0x00b9e7b000047882 */ /* 0x000fe20000000000 */
[----:B------:R-:W-:-:S06]  /*7070*/  UMOV UR5, 0x3c46a4cb ;  /* 0x3c46a4cb00057882 */ /* 0x000fcc0000000000 */
[----:B------:R-:W-:Y:S02]  /*7080*/  DFMA R16, R30, R28, R16 ;  /* 0x0000001c1e10722b */ /* 0x000fe40000000010 */
[----:B------:R-:W-:Y:S01]  /*7090*/  DFMA R28, R22, R22, -R32 ;  /* 0x00000016161c722b */ /* 0x000fe20000000820 */
[----:B------:R-:W-:Y:S01]  /*70a0*/  IADD3 R31, PT, PT, R21, 0x100000, RZ ;  /* 0x00100000151f7810 */ /* 0x000fe20007ffe0ff */
[----:B------:R-:W-:-:S04]  /*70b0*/  IMAD.MOV.U32 R30, RZ, RZ, R20 ;  /* 0x000000ffff1e7224 */ /* 0x000fc800078e0014 */
[----:B------:R-:W-:Y:S01]  /*70c0*/  DADD R16, R16, -UR4 ;  /* 0x8000000410107e29 */ /* 0x000fe20008000000 */
[----:B------:R-:W-:Y:S01]  /*70d0*/  UMOV UR4, 0x80000000 ;  /* 0x8000000000047882 */ /* 0x000fe20000000000 */
[C---:B------:R-:W-:Y:S01]  /*70e0*/  DFMA R30, R22.reuse, R30, R28 ;  /* 0x0000001e161e722b */ /* 0x040fe2000000001c */
[----:B------:R-:W-:Y:S01]  /*70f0*/  UMOV UR5, 0x43300000 ;  /* 0x4330000000057882 */ /* 0x000fe20000000000 */
[----:B------:R-:W-:-:S08]  /*7100*/  DMUL R28, R22, R32 ;  /* 0x00000020161c7228 */ /* 0x000fd00000000000 */
[----:B------:R-:W-:-:S08]  /*7110*/  DFMA R34, R22, R32, -R28 ;  /* 0x000000201622722b */ /* 0x000fd0000000081c */
[----:B------:R-:W-:Y:S02]  /*7120*/  DFMA R34, R20, R32, R34 ;  /* 0x000000201422722b */ /* 0x000fe40000000022 */
[----:B------:R-:W-:-:S06]  /*7130*/  DADD R32, R26, R16 ;  /* 0x000000001a207229 */ /* 0x000fcc0000000010 */
[----:B------:R-:W-:Y:S02]  /*7140*/  DFMA R30, R22, R30, R34 ;  /* 0x0000001e161e722b */ /* 0x000fe40000000022 */
[----:B------:R-:W-:Y:S02]  /*7150*/  DADD R34, R26, -R32 ;  /* 0x000000001a227229 */ /* 0x000fe40000000820 */
[----:B------:R-:W-:-:S06]  /*7160*/  DMUL R26, R32, R28 ;  /* 0x0000001c201a7228 */ /* 0x000fcc0000000000 */
[----:B------:R-:W-:Y:S02]  /*7170*/  DADD R34, R16, R34 ;  /* 0x0000000010227229 */ /* 0x000fe40000000022 */
[----:B------:R-:W-:-:S08]  /*7180*/  DFMA R16, R32, R28, -R26 ;  /* 0x0000001c2010722b */ /* 0x000fd0000000081a */
[----:B------:R-:W-:-:S08]  /*7190*/  DFMA R16, R32, R30, R16 ;  /* 0x0000001e2010722b */ /* 0x000fd00000000010 */
[----:B------:R-:W-:-:S08]  /*71a0*/  DFMA R34, R34, R28, R16 ;  /* 0x0000001c2222722b */ /* 0x000fd00000000010 */
[----:B------:R-:W-:-:S08]  /*71b0*/  DADD R16, R26, R34 ;  /* 0x000000001a107229 */ /* 0x000fd00000000022 */
[--C-:B------:R-:W-:Y:S02]  /*71c0*/  DADD R28, R22, R16.reuse ;  /* 0x00000000161c7229 */ /* 0x100fe40000000010 */
[----:B------:R-:W-:-:S06]  /*71d0*/  DADD R26, R26, -R16 ;  /* 0x000000001a1a7229 */ /* 0x000fcc0000000810 */
[----:B------:R-:W-:Y:S02]  /*71e0*/  DADD R22, R22, -R28 ;  /* 0x0000000016167229 */ /* 0x000fe4000000081c */
[----:B------:R-:W-:-:S06]  /*71f0*/  DADD R26, R34, R26 ;  /* 0x00000000221a7229 */ /* 0x000fcc000000001a */
[----:B------:R-:W-:Y:S01]  /*7200*/  DADD R22, R16, R22 ;  /* 0x0000000010167229 */ /* 0x000fe20000000016 */
[C---:B------:R-:W-:Y:S01]  /*7210*/  IADD3 R16, PT, PT, R41.reuse, -0x3ff, RZ ;  /* 0xfffffc0129107810 */ /* 0x040fe20007ffe0ff */
[----:B------:R-:W-:Y:S01]  /*7220*/  IMAD.MOV.U32 R17, RZ, RZ, 0x43300000 ;  /* 0x43300000ff117424 */ /* 0x000fe200078e00ff */
[----:B------:R-:W-:-:S05]  /*7230*/  @P1 IADD3 R16, PT, PT, R41, -0x3fe, RZ ;  /* 0xfffffc0229101810 */ /* 0x000fca0007ffe0ff */
[----:B------:R-:W-:Y:S01]  /*7240*/  DADD R22, R26, R22 ;  /* 0x000000001a167229 */ /* 0x000fe20000000016 */
[----:B------:R-:W-:-:S06]  /*7250*/  LOP3.LUT R16, R16, 0x80000000, RZ, 0x3c, !PT ;  /* 0x8000000010107812 */ /* 0x000fcc00078e3cff */
[----:B------:R-:W-:Y:S01]  /*7260*/  DADD R18, R16, -UR4 ;  /* 0x8000000410127e29 */ /* 0x000fe20008000000 */
[----:B------:R-:W-:Y:S01]  /*7270*/  UMOV UR4, 0xfefa39ef ;  /* 0xfefa39ef00047882 */ /* 0x000fe20000000000 */
[----:B------:R-:W-:Y:S01]  /*7280*/  DADD R20, R20, R22 ;  /* 0x0000000014147229 */ /* 0x000fe20000000016 */
[----:B------:R-:W-:-:S07]  /*7290*/  UMOV UR5, 0x3fe62e42 ;  /* 0x3fe62e4200057882 */ /* 0x000fce0000000000 */
[----:B------:R-:W-:-:S08]  /*72a0*/  DADD R22, R28, R20 ;  /* 0x000000001c167229 */ /* 0x000fd00000000014 */
[--C-:B------:R-:W-:Y:S02]  /*72b0*/  DFMA R16, R18, UR4, R22.reuse ;  /* 0x0000000412107c2b */ /* 0x100fe40008000016 */
[----:B------:R-:W-:-:S06]  /*72c0*/  DADD R28, R28, -R22 ;  /* 0x000000001c1c7229 */ /* 0x000fcc0000000816 */
[----:B------:R-:W-:Y:S02]  /*72d0*/  DFMA R26, R18, -UR4, R16 ;  /* 0x80000004121a7c2b */ /* 0x000fe40008000010 */
[----:B------:R-:W-:-:S06]  /*72e0*/  DADD R28, R20, R28 ;  /* 0x00000000141c7229 */ /* 0x000fcc000000001c */
[----:B------:R-:W-:-:S08]  /*72f0*/  DADD R26, -R22, R26 ;  /* 0x00000000161a7229 */ /* 0x000fd0000000011a */
[----:B------:R-:W-:-:S08]  /*7300*/  DADD R20, R28, -R26 ;  /* 0x000000001c147229 */ /* 0x000fd0000000081a */
[----:B------:R-:W-:-:S08]  /*7310*/  DFMA R20, R18, UR8, R20 ;  /* 0x0000000812147c2b */ /* 0x000fd00008000014 */
[----:B------:R-:W-:-:S08]  /*7320*/  DADD R18, R16, R20 ;  /* 0x0000000010127229 */ /* 0x000fd00000000014 */
[----:B------:R-:W-:Y:S02]  /*7330*/  DADD R16, R16, -R18 ;  /* 0x0000000010107229 */ /* 0x000fe40000000812 */
[----:B------:R-:W-:-:S06]  /*7340*/  DMUL R22, R18, 2 ;  /* 0x4000000012167828 */ /* 0x000fcc0000000000 */
[----:B------:R-:W-:Y:S02]  /*7350*/  DADD R20, R20, R16 ;  /* 0x0000000014147229 */ /* 0x000fe40000000010 */
[----:B------:R-:W-:Y:S01]  /*7360*/  DFMA R18, R18, 2, -R22 ;  /* 0x400000001212782b */ /* 0x000fe20000000816 */
[----:B------:R-:W-:Y:S01]  /*7370*/  HFMA2 R17, -RZ, RZ, 1.9912109375, 0.00128841400146484375 ;  /* 0x3ff71547ff117431 */ /* 0x000fe200000001ff */
[----:B------:R-:W-:-:S06]  /*7380*/  MOV R16, 0x652b82fe ;  /* 0x652b82fe00107802 */ /* 0x000fcc0000000f00 */
[----:B------:R-:W-:-:S08]  /*7390*/  DFMA R20, R20, 2, R18 ;  /* 0x400000001414782b */ /* 0x000fd00000000012 */
[----:B------:R-:W-:-:S08]  /*73a0*/  DADD R26, R22, R20 ;  /* 0x00000000161a7229 */ /* 0x000fd00000000014 */
[----:B------:R-:W-:Y:S02]  /*73b0*/  DFMA R16, R26, R16, 6.75539944105574400000e+15 ;  /* 0x433800001a10742b */ /* 0x000fe40000000010 */
[----:B------:R-:W-:Y:S01]  /*73c0*/  FSETP.GEU.AND P0, PT, |R27|, 4.1917929649353027344, PT ;  /* 0x4086232b1b00780b */ /* 0x000fe20003f0e200 */
[----:B------:R-:W-:-:S05]  /*73d0*/  DADD R22, R22, -R26 ;  /* 0x0000000016167229 */ /* 0x000fca000000081a */
[----:B------:R-:W-:-:S03]  /*73e0*/  DADD R18, R16, -6.75539944105574400000e+15 ;  /* 0xc338000010127429 */ /* 0x000fc60000000000 */
[----:B------:R-:W-:-:S05]  /*73f0*/  DADD R20, R20, R22 ;  /* 0x0000000014147229 */ /* 0x000fca0000000016 */
[----:B------:R-:W-:Y:S01]  /*7400*/  DFMA R28, R18, -UR4, R26 ;  /* 0x80000004121c7c2b */ /* 0x000fe2000800001a */
[----:B------:R-:W-:Y:S01]  /*7410*/  UMOV UR4, 0x3b39803f ;  /* 0x3b39803f00047882 */ /* 0x000fe20000000000 */
[----:B------:R-:W-:-:S06]  /*7420*/  UMOV UR5, 0x3c7abc9e ;  /* 0x3c7abc9e00057882 */ /* 0x000fcc0000000000 */
[----:B------:R-:W-:Y:S01]  /*7430*/  DFMA R28, R18, -UR4, R28 ;  /* 0x80000004121c7c2b */ /* 0x000fe2000800001c */
[----:B------:R-:W-:Y:S01]  /*7440*/  UMOV UR4, 0x69ce2bdf ;  /* 0x69ce2bdf00047882 */ /* 0x000fe20000000000 */
[----:B------:R-:W-:Y:S01]  /*7450*/  IMAD.MOV.U32 R18, RZ, RZ, -0x35dec16 ;  /* 0xfca213eaff127424 */ /* 0x000fe200078e00ff */
[----:B------:R-:W-:Y:S01]  /*7460*/  MOV R19, 0x3e928af3 ;  /* 0x3e928af300137802 */ /* 0x000fe20000000f00 */
[----:B------:R-:W-:-:S05]  /*7470*/  UMOV UR5, 0x3e5ade15 ;  /* 0x3e5ade1500057882 */ /* 0x000fca0000000000 */
[----:B------:R-:W-:Y:S01]  /*7480*/  DFMA R18, R28, UR4, R18 ;  /* 0x000000041c127c2b */ /* 0x000fe20008000012 */
[----:B------:R-:W-:Y:S01]  /*7490*/  UMOV UR4, 0x62401315 ;  /* 0x6240131500047882 */ /* 0x000fe20000000000 */
[----:B------:R-:W-:-:S06]  /*74a0*/  UMOV UR5, 0x3ec71dee ;  /* 0x3ec71dee00057882 */ /* 0x000fcc0000000000 */
[----:B------:R-:W-:Y:S01]  /*74b0*/  DFMA R18, R28, R18, UR4 ;  /* 0x000000041c127e2b */ /* 0x000fe20008000012 */
        /* <DEDUP_REMOVED lines=20> */
[----:B------:R-:W-:-:S08]  /*7600*/  DFMA R18, R28, R18, UR4 ;  /* 0x000000041c127e2b */ /* 0x000fd00008000012 */
[----:B------:R-:W-:-:S08]  /*7610*/  DFMA R18, R28, R18, 1 ;  /* 0x3ff000001c12742b */ /* 0x000fd00000000012 */
[----:B------:R-:W-:-:S10]  /*7620*/  DFMA R18, R28, R18, 1 ;  /* 0x3ff000001c12742b */ /* 0x000fd40000000012 */
[----:B------:R-:W-:Y:S01]  /*7630*/  LEA R23, R16, R19, 0x14 ;  /* 0x0000001310177211 */ /* 0x000fe200078ea0ff */
[----:B------:R-:W-:Y:S01]  /*7640*/  IMAD.MOV.U32 R22, RZ, RZ, R18 ;  /* 0x000000ffff167224 */ /* 0x000fe200078e0012 */
[----:B------:R-:W-:Y:S06]  /*7650*/  @!P0 BRA `(.L_x_144) ;  /* 0x0000000000308947 */ /* 0x000fec0003800000 */
[----:B------:R-:W-:Y:S01]  /*7660*/  FSETP.GEU.AND P1, PT, |R27|, 4.2275390625, PT ;  /* 0x408748001b00780b */ /* 0x000fe20003f2e200 */
[C---:B------:R-:W-:Y:S02]  /*7670*/  DADD R22, R26.reuse, +INF ;  /* 0x7ff000001a167429 */ /* 0x040fe40000000000 */
[----:B------:R-:W-:-:S08]  /*7680*/  DSETP.GEU.AND P0, PT, R26, RZ, PT ;  /* 0x000000ff1a00722a */ /* 0x000fd00003f0e000 */
[----:B------:R-:W-:Y:S02]  /*7690*/  FSEL R22, R22, RZ, P0 ;  /* 0x000000ff16167208 */ /* 0x000fe40000000000 */
[----:B------:R-:W-:Y:S02]  /*76a0*/  @!P1 LEA.HI R17, R16, R16, RZ, 0x1 ;  /* 0x0000001010119211 */ /* 0x000fe400078f08ff */
[----:B------:R-:W-:Y:S02]  /*76b0*/  FSEL R23, R23, RZ, P0 ;  /* 0x000000ff17177208 */ /* 0x000fe40000000000 */
[----:B------:R-:W-:-:S04]  /*76c0*/  @!P1 SHF.R.S32.HI R17, RZ, 0x1, R17 ;  /* 0x00000001ff119819 */ /* 0x000fc80000011411 */
[----:B------:R-:W-:Y:S02]  /*76d0*/  @!P1 IADD3 R16, PT, PT, R16, -R17, RZ ;  /* 0x8000001110109210 */ /* 0x000fe40007ffe0ff */
[----:B------:R-:W-:Y:S02]  /*76e0*/  @!P1 LEA R19, R17, R19, 0x14 ;  /* 0x0000001311139211 */ /* 0x000fe400078ea0ff */
[----:B------:R-:W-:Y:S01]  /*76f0*/  @!P1 LEA R17, R16, 0x3ff00000, 0x14 ;  /* 0x3ff0000010119811 */ /* 0x000fe200078ea0ff */
[----:B------:R-:W-:-:S06]  /*7700*/  @!P1 IMAD.MOV.U32 R16, RZ, RZ, RZ ;  /* 0x000000ffff109224 */ /* 0x000fcc00078e00ff */
[----:B------:R-:W-:-:S11]  /*7710*/  @!P1 DMUL R22, R18, R16 ;  /* 0x0000001012169228 */ /* 0x000fd60000000000 */
.L_x_144:
[----:B------:R-:W-:Y:S01]  /*7720*/  DFMA R20, R20, R22, R22 ;  /* 0x000000161414722b */ /* 0x000fe20000000016 */
[----:B------:R-:W-:Y:S01]  /*7730*/  MOV R18, R0 ;  /* 0x0000000000127202 */ /* 0x000fe20000000f00 */
[----:B------:R-:W-:Y:S01]  /*7740*/  DSETP.NEU.AND P0, PT, |R22|, +INF , PT ;  /* 0x7ff000001600742a */ /* 0x000fe20003f0d200 */
[----:B------:R-:W-:-:S07]  /*7750*/  MOV R19, 0x0 ;  /* 0x0000000000137802 */ /* 0x000fce0000000f00 */
[----:B------:R-:W-:Y:S02]  /*7760*/  FSEL R16, R22, R20, !P0 ;  /* 0x0000001416107208 */ /* 0x000fe40004000000 */
[----:B------:R-:W-:Y:S01]  /*7770*/  FSEL R17, R23, R21, !P0 ;  /* 0x0000001517117208 */ /* 0x000fe20004000000 */
[----:B------:R-:W-:Y:S06]  /*7780*/  RET.REL.NODEC R18 `(multiring) ;  /* 0xffffff88121c7950 */ /* 0x000fec0003c3ffff */
.L_x_145:
[----:B------:R-:W-:-:S00]  /*7790*/  BRA `(.L_x_145) ;  /* 0xfffffffc00fc7947 */ /* 0x000fc0000383ffff */
[----:B------:R-:W-:-:S00]  /*77a0*/  NOP ;  /* 0x0000000000007918 */ /* 0x000fc00000000000 */
        /* <DEDUP_REMOVED lines=13> */
.L_x_149:


//--------------------- .nv.shared.multiring      --------------------------
	.section	.nv.shared.multiring,"aw",@nobits
	.sectionflags	@""
	.align	4
.nv.shared.multiring:
	.zero		1308


//--------------------- .nv.shared.reserved.0     --------------------------
	.section	.nv.shared.reserved.0,"aw",@nobits
	.weak		__nv_reservedSMEM_offset_0_alias
	.size		__nv_reservedSMEM_offset_0_alias, 0, 64
	.other		__nv_reservedSMEM_offset_0_alias,@"STO_CUDA_RESERVED_SHARED STV_DEFAULT"
__nv_reservedSMEM_offset_0_alias:
	.zero		0
	.zero		64


//--------------------- .nv.constant0.multiring   --------------------------
	.section	.nv.constant0.multiring,"a",@progbits
	.sectionflags	@""
	.align	4
.nv.constant0.multiring:
	.zero		1112


//--------------------- SYMBOLS --------------------------

	.type		.nv.reservedSmem.offset0,@object
	.size		.nv.reservedSmem.offset0,0x4
	.type		.nv.reservedSmem.cap,@object
	.size		.nv.reservedSmem.cap,0x4
